	.target	sm_100a

	.elftype	@"ET_EXEC"


//--------------------- .note.nv.tkinfo           --------------------------
	.section	.note.nv.tkinfo,"",@"SHT_NOTE"
	.sectionflags	@"SHF_NOTE_NV_TKINFO"
	.tkinfo
        /*0018*/ 	.word	0x00000002
        /*0030*/ 	.string	""
        /*0030*/ 	.string	"ptxas"
        /*0030*/ 	.string	"Cuda compilation tools, release 13.0, V13.0.88"
        /*0030*/ 	.string	"Build cuda_13.0.r13.0/compiler.36424714_0"
        /*0030*/ 	.string	"-arch sm_100a -m 64 "



//--------------------- .note.nv.cuinfo           --------------------------
	.section	.note.nv.cuinfo,"",@"SHT_NOTE"
	.sectionflags	@"SHF_NOTE_NV_CUINFO"
        /*0018*/ 	.short	0x0002
        /*001a*/ 	.short	0x0064
        /*001c*/ 	.short	0x0082
	.zero		2


//--------------------- .nv.info                  --------------------------
	.section	.nv.info,"",@"SHT_CUDA_INFO"
	.align	4


	//----- nvinfo : EIATTR_REGCOUNT
	.align		4
        /*0000*/ 	.byte	0x04, 0x2f
        /*0002*/ 	.short	(.L_19 - .L_18)
	.align		4
.L_18:
        /*0004*/ 	.word	index@(_ZN7cutlass13device_kernelINS_4conv6kernel13ConvUniversalINS1_16ConvProblemShapeILNS1_8OperatorE1ELi2EEENS1_10collective14CollectiveConvINS1_47MainloopSm100TmaUmmaWarpSpecializedImplicitGemmILS5_1ELi8ELi2ELi1ELi2EN4cute5tupleIJNSA_1CILi1EEESD_SD_EEEEENSB_IJNSC_ILi128EEENSC_ILi64EEENSB_IJNSC_ILi32EEEEEEEEENS_10tfloat32_tESL_NSA_8TiledMMAINSA_8MMA_AtomIJNSA_17SM100_MMA_TF32_SSISL_SL_fLi128ELi64ELNSA_4UMMA5MajorE0ELSQ_1ELNSP_7ScaleInE0ELSR_0EEEEEENSA_6LayoutISE_NSB_IJNSC_ILi0EEESV_SV_EEEEENSB_IJNSA_10UnderscoreESY_SY_EEEEENS7_6detail27Sm100ImplicitGemmTileTraitsINSA_20SM90_TMA_LOAD_IM2COLENSA_14ComposedLayoutINSA_7SwizzleILi3ELi4ELi3EEENSA_18smem_ptr_flag_bitsILi32EEENSU_INSB_IJNSC_ILi8EEESI_EEENSB_IJSI_SD_EEEEEEEvEENS12_INSA_13SM90_TMA_LOADENS14_INS15_ILi2ELi5ELi2EEES18_NSU_INSB_IJSI_NSC_ILi4EEEEEENSB_IJSD_SI_EEEEEEEvEEEENS_8epilogue10collective18CollectiveEpilogueINS1O_23Sm100TmaWarpSpecializedILi4ELi2ELi16ELb1ELb0EEEJSK_NSB_IJNSU_ISG_SD_EENSU_INSC_ILi16EEESD_EEEEESL_NSB_IJNSB_IJlllEEESD_SV_EEESL_S1Y_NS1O_6fusion15FusionCallbacksIS1S_NS1Z_17LinearCombinationISL_fSL_fLNS_15FloatRoundStyleE2EEESK_S1W_JEEENSA_5SM1004TMEM4LOAD26SM100_TMEM_LOAD_32dp32b16xES13_NS14_INS15_ILi2ELi4ELi3EEES18_NSU_INSB_IJS19_S1U_EEENSB_IJS1U_SD_EEEEEEENSA_39AutoVectorizingCopyWithAssumedAlignmentILi128EEENSA_21SM90_TMA_STORE_IM2COLES2D_S2F_S2F_EEEvvEEEEvNT_6ParamsE)
        /*0008*/ 	.word	0x0000006e


	//----- nvinfo : EIATTR_FRAME_SIZE
	.align		4
.L_19:
        /*000c*/ 	.byte	0x04, 0x11
        /*000e*/ 	.short	(.L_21 - .L_20)
	.align		4
.L_20:
        /*0010*/ 	.word	index@($__internal_2_$__cuda_sm10x_tcgen05_guardrail_trap_unallocated_columns_being_dealloced)
        /*0014*/ 	.word	0x00000008


	//----- nvinfo : EIATTR_FRAME_SIZE
	.align		4
.L_21:
        /*0018*/ 	.byte	0x04, 0x11
        /*001a*/ 	.short	(.L_23 - .L_22)
	.align		4
.L_22:
        /*001c*/ 	.word	index@($__internal_1_$__cuda_sm10x_tcgen05_guardrail_trap_phase_invalid_during_alloc)
        /*0020*/ 	.word	0x00000008


	//----- nvinfo : EIATTR_FRAME_SIZE
	.align		4
.L_23:
        /*0024*/ 	.byte	0x04, 0x11
        /*0026*/ 	.short	(.L_25 - .L_24)
	.align		4
.L_24:
        /*0028*/ 	.word	index@($__internal_0_$__cuda_sm10x_tcgen05_guardrail_trap_col_being_dealloced_not_returned_by_alloc)
        /*002c*/ 	.word	0x00000008


	//----- nvinfo : EIATTR_FRAME_SIZE
	.align		4
.L_25:
        /*0030*/ 	.byte	0x04, 0x11
        /*0032*/ 	.short	(.L_27 - .L_26)
	.align		4
.L_26:
        /*0034*/ 	.word	index@(_ZN7cutlass13device_kernelINS_4conv6kernel13ConvUniversalINS1_16ConvProblemShapeILNS1_8OperatorE1ELi2EEENS1_10collective14CollectiveConvINS1_47MainloopSm100TmaUmmaWarpSpecializedImplicitGemmILS5_1ELi8ELi2ELi1ELi2EN4cute5tupleIJNSA_1CILi1EEESD_SD_EEEEENSB_IJNSC_ILi128EEENSC_ILi64EEENSB_IJNSC_ILi32EEEEEEEEENS_10tfloat32_tESL_NSA_8TiledMMAINSA_8MMA_AtomIJNSA_17SM100_MMA_TF32_SSISL_SL_fLi128ELi64ELNSA_4UMMA5MajorE0ELSQ_1ELNSP_7ScaleInE0ELSR_0EEEEEENSA_6LayoutISE_NSB_IJNSC_ILi0EEESV_SV_EEEEENSB_IJNSA_10UnderscoreESY_SY_EEEEENS7_6detail27Sm100ImplicitGemmTileTraitsINSA_20SM90_TMA_LOAD_IM2COLENSA_14ComposedLayoutINSA_7SwizzleILi3ELi4ELi3EEENSA_18smem_ptr_flag_bitsILi32EEENSU_INSB_IJNSC_ILi8EEESI_EEENSB_IJSI_SD_EEEEEEEvEENS12_INSA_13SM90_TMA_LOADENS14_INS15_ILi2ELi5ELi2EEES18_NSU_INSB_IJSI_NSC_ILi4EEEEEENSB_IJSD_SI_EEEEEEEvEEEENS_8epilogue10collective18CollectiveEpilogueINS1O_23Sm100TmaWarpSpecializedILi4ELi2ELi16ELb1ELb0EEEJSK_NSB_IJNSU_ISG_SD_EENSU_INSC_ILi16EEESD_EEEEESL_NSB_IJNSB_IJlllEEESD_SV_EEESL_S1Y_NS1O_6fusion15FusionCallbacksIS1S_NS1Z_17LinearCombinationISL_fSL_fLNS_15FloatRoundStyleE2EEESK_S1W_JEEENSA_5SM1004TMEM4LOAD26SM100_TMEM_LOAD_32dp32b16xES13_NS14_INS15_ILi2ELi4ELi3EEES18_NSU_INSB_IJS19_S1U_EEENSB_IJS1U_SD_EEEEEEENSA_39AutoVectorizingCopyWithAssumedAlignmentILi128EEENSA_21SM90_TMA_STORE_IM2COLES2D_S2F_S2F_EEEvvEEEEvNT_6ParamsE)
        /*0038*/ 	.word	0x00000008


	//----- nvinfo : EIATTR_MIN_STACK_SIZE
	.align		4
.L_27:
        /*003c*/ 	.byte	0x04, 0x12
        /*003e*/ 	.short	(.L_29 - .L_28)
	.align		4
.L_28:
        /*0040*/ 	.word	index@(_ZN7cutlass13device_kernelINS_4conv6kernel13ConvUniversalINS1_16ConvProblemShapeILNS1_8OperatorE1ELi2EEENS1_10collective14CollectiveConvINS1_47MainloopSm100TmaUmmaWarpSpecializedImplicitGemmILS5_1ELi8ELi2ELi1ELi2EN4cute5tupleIJNSA_1CILi1EEESD_SD_EEEEENSB_IJNSC_ILi128EEENSC_ILi64EEENSB_IJNSC_ILi32EEEEEEEEENS_10tfloat32_tESL_NSA_8TiledMMAINSA_8MMA_AtomIJNSA_17SM100_MMA_TF32_SSISL_SL_fLi128ELi64ELNSA_4UMMA5MajorE0ELSQ_1ELNSP_7ScaleInE0ELSR_0EEEEEENSA_6LayoutISE_NSB_IJNSC_ILi0EEESV_SV_EEEEENSB_IJNSA_10UnderscoreESY_SY_EEEEENS7_6detail27Sm100ImplicitGemmTileTraitsINSA_20SM90_TMA_LOAD_IM2COLENSA_14ComposedLayoutINSA_7SwizzleILi3ELi4ELi3EEENSA_18smem_ptr_flag_bitsILi32EEENSU_INSB_IJNSC_ILi8EEESI_EEENSB_IJSI_SD_EEEEEEEvEENS12_INSA_13SM90_TMA_LOADENS14_INS15_ILi2ELi5ELi2EEES18_NSU_INSB_IJSI_NSC_ILi4EEEEEENSB_IJSD_SI_EEEEEEEvEEEENS_8epilogue10collective18CollectiveEpilogueINS1O_23Sm100TmaWarpSpecializedILi4ELi2ELi16ELb1ELb0EEEJSK_NSB_IJNSU_ISG_SD_EENSU_INSC_ILi16EEESD_EEEEESL_NSB_IJNSB_IJlllEEESD_SV_EEESL_S1Y_NS1O_6fusion15FusionCallbacksIS1S_NS1Z_17LinearCombinationISL_fSL_fLNS_15FloatRoundStyleE2EEESK_S1W_JEEENSA_5SM1004TMEM4LOAD26SM100_TMEM_LOAD_32dp32b16xES13_NS14_INS15_ILi2ELi4ELi3EEES18_NSU_INSB_IJS19_S1U_EEENSB_IJS1U_SD_EEEEEEENSA_39AutoVectorizingCopyWithAssumedAlignmentILi128EEENSA_21SM90_TMA_STORE_IM2COLES2D_S2F_S2F_EEEvvEEEEvNT_6ParamsE)
        /*0044*/ 	.word	0x00000008
.L_29:


//--------------------- .nv.compat                --------------------------
	.section	.nv.compat,"",@"SHT_CUDA_COMPAT_INFO"
	.align	4
        /*0000*/ 	.byte	0x02, 0x09, 0x01, 0x00, 0x02, 0x02, 0x02, 0x00, 0x02, 0x05, 0x05, 0x00, 0x03, 0x07, 0x01, 0x01
        /*0010*/ 	.byte	0x02, 0x03, 0x01, 0x00, 0x02, 0x06, 0x01, 0x00, 0x04, 0x0b, 0x08, 0x00, 0x09, 0x00, 0x00, 0x00
        /*0020*/ 	.byte	0x00, 0x00, 0x00, 0x00


//--------------------- .nv.info._ZN7cutlass13device_kernelINS_4conv6kernel13ConvUniversalINS1_16ConvProblemShapeILNS1_8OperatorE1ELi2EEENS1_10collective14CollectiveConvINS1_47MainloopSm100TmaUmmaWarpSpecializedImplicitGemmILS5_1ELi8ELi2ELi1ELi2EN4cute5tupleIJNSA_1CILi1EEESD_SD_EEEEENSB_IJNSC_ILi128EEENSC_ILi64EEENSB_IJNSC_ILi32EEEEEEEEENS_10tfloat32_tESL_NSA_8TiledMMAINSA_8MMA_AtomIJNSA_17SM100_MMA_TF32_SSISL_SL_fLi128ELi64ELNSA_4UMMA5MajorE0ELSQ_1ELNSP_7ScaleInE0ELSR_0EEEEEENSA_6LayoutISE_NSB_IJNSC_ILi0EEESV_SV_EEEEENSB_IJNSA_10UnderscoreESY_SY_EEEEENS7_6detail27Sm100ImplicitGemmTileTraitsINSA_20SM90_TMA_LOAD_IM2COLENSA_14ComposedLayoutINSA_7SwizzleILi3ELi4ELi3EEENSA_18smem_ptr_flag_bitsILi32EEENSU_INSB_IJNSC_ILi8EEESI_EEENSB_IJSI_SD_EEEEEEEvEENS12_INSA_13SM90_TMA_LOADENS14_INS15_ILi2ELi5ELi2EEES18_NSU_INSB_IJSI_NSC_ILi4EEEEEENSB_IJSD_SI_EEEEEEEvEEEENS_8epilogue10collective18CollectiveEpilogueINS1O_23Sm100TmaWarpSpecializedILi4ELi2ELi16ELb1ELb0EEEJSK_NSB_IJNSU_ISG_SD_EENSU_INSC_ILi16EEESD_EEEEESL_NSB_IJNSB_IJlllEEESD_SV_EEESL_S1Y_NS1O_6fusion15FusionCallbacksIS1S_NS1Z_17LinearCombinationISL_fSL_fLNS_15FloatRoundStyleE2EEESK_S1W_JEEENSA_5SM1004TMEM4LOAD26SM100_TMEM_LOAD_32dp32b16xES13_NS14_INS15_ILi2ELi4ELi3EEES18_NSU_INSB_IJS19_S1U_EEENSB_IJS1U_SD_EEEEEEENSA_39AutoVectorizingCopyWithAssumedAlignmentILi128EEENSA_21SM90_TMA_STORE_IM2COLES2D_S2F_S2F_EEEvvEEEEvNT_6ParamsE --------------------------
	.section	.nv.info._ZN7cutlass13device_kernelINS_4conv6kernel13ConvUniversalINS1_16ConvProblemShapeILNS1_8OperatorE1ELi2EEENS1_10collective14CollectiveConvINS1_47MainloopSm100TmaUmmaWarpSpecializedImplicitGemmILS5_1ELi8ELi2ELi1ELi2EN4cute5tupleIJNSA_1CILi1EEESD_SD_EEEEENSB_IJNSC_ILi128EEENSC_ILi64EEENSB_IJNSC_ILi32EEEEEEEEENS_10tfloat32_tESL_NSA_8TiledMMAINSA_8MMA_AtomIJNSA_17SM100_MMA_TF32_SSISL_SL_fLi128ELi64ELNSA_4UMMA5MajorE0ELSQ_1ELNSP_7ScaleInE0ELSR_0EEEEEENSA_6LayoutISE_NSB_IJNSC_ILi0EEESV_SV_EEEEENSB_IJNSA_10UnderscoreESY_SY_EEEEENS7_6detail27Sm100ImplicitGemmTileTraitsINSA_20SM90_TMA_LOAD_IM2COLENSA_14ComposedLayoutINSA_7SwizzleILi3ELi4ELi3EEENSA_18smem_ptr_flag_bitsILi32EEENSU_INSB_IJNSC_ILi8EEESI_EEENSB_IJSI_SD_EEEEEEEvEENS12_INSA_13SM90_TMA_LOADENS14_INS15_ILi2ELi5ELi2EEES18_NSU_INSB_IJSI_NSC_ILi4EEEEEENSB_IJSD_SI_EEEEEEEvEEEENS_8epilogue10collective18CollectiveEpilogueINS1O_23Sm100TmaWarpSpecializedILi4ELi2ELi16ELb1ELb0EEEJSK_NSB_IJNSU_ISG_SD_EENSU_INSC_ILi16EEESD_EEEEESL_NSB_IJNSB_IJlllEEESD_SV_EEESL_S1Y_NS1O_6fusion15FusionCallbacksIS1S_NS1Z_17LinearCombinationISL_fSL_fLNS_15FloatRoundStyleE2EEESK_S1W_JEEENSA_5SM1004TMEM4LOAD26SM100_TMEM_LOAD_32dp32b16xES13_NS14_INS15_ILi2ELi4ELi3EEES18_NSU_INSB_IJS19_S1U_EEENSB_IJS1U_SD_EEEEEEENSA_39AutoVectorizingCopyWithAssumedAlignmentILi128EEENSA_21SM90_TMA_STORE_IM2COLES2D_S2F_S2F_EEEvvEEEEvNT_6ParamsE,"",@"SHT_CUDA_INFO"
	.sectionflags	@""
	.align	4


	//----- nvinfo : EIATTR_CUDA_API_VERSION
	.align		4
        /*0000*/ 	.byte	0x04, 0x37
        /*0002*/ 	.short	(.L_31 - .L_30)
.L_30:
        /*0004*/ 	.word	0x00000082


	//----- nvinfo : EIATTR_KPARAM_INFO
	.align		4
.L_31:
        /*0008*/ 	.byte	0x04, 0x17
        /*000a*/ 	.short	(.L_33 - .L_32)
.L_32:
        /*000c*/ 	.word	0x00000000
        /*0010*/ 	.short	0x0000
        /*0012*/ 	.short	0x0000
        /*0014*/ 	.byte	0x00, 0xf0, 0x01, 0x20


	//----- nvinfo : EIATTR_AT_ENTRY_FRAGMENTS
	.align		4
.L_33:
        /*0018*/ 	.byte	0x04, 0x4f
        /*001a*/ 	.short	(.L_35 - .L_34)


	//   ....[0]....
.L_34:
        /*001c*/ 	.word	0x00000006


	//----- nvinfo : EIATTR_RESERVED_SMEM_USED
	.align		4
.L_35:
        /*0020*/ 	.byte	0x01, 0x41
	.zero		2


	//----- nvinfo : EIATTR_SPARSE_MMA_MASK
	.align		4
        /*0024*/ 	.byte	0x03, 0x50
        /*0026*/ 	.short	0x0000


	//----- nvinfo : EIATTR_TCGEN05_1CTA_USED
	.align		4
        /*0028*/ 	.byte	0x01, 0x51
	.zero		2


	//----- nvinfo : EIATTR_MAXREG_COUNT
	.align		4
        /*002c*/ 	.byte	0x03, 0x1b
        /*002e*/ 	.short	0x00ff


	//----- nvinfo : EIATTR_NUM_BARRIERS
	.align		4
        /*0030*/ 	.byte	0x02, 0x4c
        /*0032*/ 	.byte	0x07
	.zero		1


	//----- nvinfo : EIATTR_EXTERNS
	.align		4
        /*0034*/ 	.byte	0x04, 0x0f
        /*0036*/ 	.short	(.L_37 - .L_36)


	//   ....[0]....
	.align		4
.L_36:
        /*0038*/ 	.word	index@(__assertfail)


	//----- nvinfo : EIATTR_MERCURY_ISA_VERSION
	.align		4
.L_37:
        /*003c*/ 	.byte	0x03, 0x5f
        /*003e*/ 	.short	0x0101


	//----- nvinfo : EIATTR_INT_WARP_WIDE_INSTR_OFFSETS
	.align		4
        /*0040*/ 	.byte	0x04, 0x31
        /*0042*/ 	.short	(.L_39 - .L_38)


	//   ....[0]....
.L_38:
        /*0044*/ 	.word	0x00003c80


	//   ....[1]....
        /*0048*/ 	.word	0x00003ca0


	//   ....[2]....
        /*004c*/ 	.word	0x00003cd0


	//   ....[3]....
        /*0050*/ 	.word	0x00004790


	//   ....[4]....
        /*0054*/ 	.word	0x000047b0


	//   ....[5]....
        /*0058*/ 	.word	0x000048d0


	//   ....[6]....
        /*005c*/ 	.word	0x000048f0


	//   ....[7]....
        /*0060*/ 	.word	0x00004a60


	//   ....[8]....
        /*0064*/ 	.word	0x00004a80


	//   ....[9]....
        /*0068*/ 	.word	0x00004cd0


	//   ....[10]....
        /*006c*/ 	.word	0x00004ce0


	//----- nvinfo : EIATTR_COOP_GROUP_MASK_REGIDS
	.align		4
.L_39:
        /*0070*/ 	.byte	0x04, 0x29
        /*0072*/ 	.short	(.L_41 - .L_40)


	//   ....[0]....
.L_40:
        /*0074*/ 	.word	0xffffffff


	//   ....[1]....
        /*0078*/ 	.word	0xffffffff


	//   ....[2]....
        /*007c*/ 	.word	0xffffffff


	//   ....[3]....
        /*0080*/ 	.word	0xffffffff


	//   ....[4]....
        /*0084*/ 	.word	0xffffffff


	//   ....[5]....
        /*0088*/ 	.word	0xffffffff


	//   ....[6]....
        /*008c*/ 	.word	0xffffffff


	//   ....[7]....
        /*0090*/ 	.word	0xffffffff


	//   ....[8]....
        /*0094*/ 	.word	0xffffffff


	//   ....[9]....
        /*0098*/ 	.word	0xffffffff


	//   ....[10]....
        /*009c*/ 	.word	0xffffffff


	//   ....[11]....
        /*00a0*/ 	.word	0xffffffff


	//----- nvinfo : EIATTR_COOP_GROUP_INSTR_OFFSETS
	.align		4
.L_41:
        /*00a4*/ 	.byte	0x04, 0x28
        /*00a6*/ 	.short	(.L_43 - .L_42)


	//   ....[0]....
.L_42:
        /*00a8*/ 	.word	0x000000a0


	//   ....[1]....
        /*00ac*/ 	.word	0x000004e0


	//   ....[2]....
        /*00b0*/ 	.word	0x000006d0


	//   ....[3]....
        /*00b4*/ 	.word	0x00000870


	//   ....[4]....
        /*00b8*/ 	.word	0x00000970


	//   ....[5]....
        /*00bc*/ 	.word	0x00000ac0


	//   ....[6]....
        /*00c0*/ 	.word	0x00002240


	//   ....[7]....
        /*00c4*/ 	.word	0x00002ff0


	//   ....[8]....
        /*00c8*/ 	.word	0x00003200


	//   ....[9]....
        /*00cc*/ 	.word	0x00003230


	//   ....[10]....
        /*00d0*/ 	.word	0x00003b60


	//   ....[11]....
        /*00d4*/ 	.word	0x00003da0


	//----- nvinfo : EIATTR_VRC_CTA_INIT_COUNT
	.align		4
.L_43:
        /*00d8*/ 	.byte	0x02, 0x4a
        /*00da*/ 	.byte	0x80
	.zero		1


	//----- nvinfo : EIATTR_SYSCALL_OFFSETS
	.align		4
        /*00dc*/ 	.byte	0x04, 0x46
        /*00de*/ 	.short	(.L_45 - .L_44)


	//   ....[0]....
.L_44:
        /*00e0*/ 	.word	0x000058a0


	//   ....[1]....
        /*00e4*/ 	.word	0x00005990


	//   ....[2]....
        /*00e8*/ 	.word	0x000061d0


	//   ....[3]....
        /*00ec*/ 	.word	0x00006b70


	//   ....[4]....
        /*00f0*/ 	.word	0x000074d0


	//   ....[5]....
        /*00f4*/ 	.word	0x00007e20


	//----- nvinfo : EIATTR_MBARRIER_INSTR_OFFSETS
	.align		4
.L_45:
        /*00f8*/ 	.byte	0x04, 0x39
        /*00fa*/ 	.short	(.L_47 - .L_46)


	//   ....[0]....
.L_46:
        /*00fc*/ 	.word	0x000005c0
        /*0100*/ 	.word	0x000000ff
        /*0104*/ 	.word	0x00000000
        /*0108*/ 	.short	0x0100
        /*010a*/ 	.byte	0x05
	.zero		1


	//   ....[1]....
        /*010c*/ 	.word	0x000005d0
        /*0110*/ 	.word	0x000000ff
        /*0114*/ 	.word	0x00000040
        /*0118*/ 	.short	0x0100
        /*011a*/ 	.byte	0x05
	.zero		1


	//   ....[2]....
        /*011c*/ 	.word	0x000005e0
        /*0120*/ 	.word	0x000000ff
        /*0124*/ 	.word	0x00000008
        /*0128*/ 	.short	0x0100
        /*012a*/ 	.byte	0x05
	.zero		1


	//   ....[3]....
        /*012c*/ 	.word	0x000005f0
        /*0130*/ 	.word	0x000000ff
        /*0134*/ 	.word	0x00000048
        /*0138*/ 	.short	0x0100
        /*013a*/ 	.byte	0x05
	.zero		1


	//   ....[4]....
        /*013c*/ 	.word	0x00000600
        /*0140*/ 	.word	0x000000ff
        /*0144*/ 	.word	0x00000010
        /*0148*/ 	.short	0x0100
        /*014a*/ 	.byte	0x05
	.zero		1


	//   ....[5]....
        /*014c*/ 	.word	0x00000610
        /*0150*/ 	.word	0x000000ff
        /*0154*/ 	.word	0x00000050
        /*0158*/ 	.short	0x0100
        /*015a*/ 	.byte	0x05
	.zero		1


	//   ....[6]....
        /*015c*/ 	.word	0x00000620
        /*0160*/ 	.word	0x000000ff
        /*0164*/ 	.word	0x00000018
        /*0168*/ 	.short	0x0100
        /*016a*/ 	.byte	0x05
	.zero		1


	//   ....[7]....
        /*016c*/ 	.word	0x00000630
        /*0170*/ 	.word	0x000000ff
        /*0174*/ 	.word	0x00000058
        /*0178*/ 	.short	0x0100
        /*017a*/ 	.byte	0x05
	.zero		1


	//   ....[8]....
        /*017c*/ 	.word	0x00000640
        /*0180*/ 	.word	0x000000ff
        /*0184*/ 	.word	0x00000020
        /*0188*/ 	.short	0x0100
        /*018a*/ 	.byte	0x05
	.zero		1


	//   ....[9]....
        /*018c*/ 	.word	0x00000650
        /*0190*/ 	.word	0x000000ff
        /*0194*/ 	.word	0x00000060
        /*0198*/ 	.short	0x0100
        /*019a*/ 	.byte	0x05
	.zero		1


	//   ....[10]....
        /*019c*/ 	.word	0x00000660
        /*01a0*/ 	.word	0x000000ff
        /*01a4*/ 	.word	0x00000028
        /*01a8*/ 	.short	0x0100
        /*01aa*/ 	.byte	0x05
	.zero		1


	//   ....[11]....
        /*01ac*/ 	.word	0x00000670
        /*01b0*/ 	.word	0x000000ff
        /*01b4*/ 	.word	0x00000068
        /*01b8*/ 	.short	0x0100
        /*01ba*/ 	.byte	0x05
	.zero		1


	//   ....[12]....
        /*01bc*/ 	.word	0x00000680
        /*01c0*/ 	.word	0x000000ff
        /*01c4*/ 	.word	0x00000030
        /*01c8*/ 	.short	0x0100
        /*01ca*/ 	.byte	0x05
	.zero		1


	//   ....[13]....
        /*01cc*/ 	.word	0x00000690
        /*01d0*/ 	.word	0x000000ff
        /*01d4*/ 	.word	0x00000070
        /*01d8*/ 	.short	0x0100
        /*01da*/ 	.byte	0x05
	.zero		1


	//   ....[14]....
        /*01dc*/ 	.word	0x000006a0
        /*01e0*/ 	.word	0x000000ff
        /*01e4*/ 	.word	0x00000038
        /*01e8*/ 	.short	0x0100
        /*01ea*/ 	.byte	0x05
	.zero		1


	//   ....[15]....
        /*01ec*/ 	.word	0x000006b0
        /*01f0*/ 	.word	0x000000ff
        /*01f4*/ 	.word	0x00000078
        /*01f8*/ 	.short	0x0100
        /*01fa*/ 	.byte	0x05
	.zero		1


	//   ....[16]....
        /*01fc*/ 	.word	0x000007e0
        /*0200*/ 	.word	0x000000ff
        /*0204*/ 	.word	0x00000080
        /*0208*/ 	.short	0x0100
        /*020a*/ 	.byte	0x07
	.zero		1


	//   ....[17]....
        /*020c*/ 	.word	0x000007f0
        /*0210*/ 	.word	0x000000ff
        /*0214*/ 	.word	0x000000a0
        /*0218*/ 	.short	0x0100
        /*021a*/ 	.byte	0x07
	.zero		1


	//   ....[18]....
        /*021c*/ 	.word	0x00000800
        /*0220*/ 	.word	0x000000ff
        /*0224*/ 	.word	0x00000088
        /*0228*/ 	.short	0x0100
        /*022a*/ 	.byte	0x07
	.zero		1


	//   ....[19]....
        /*022c*/ 	.word	0x00000810
        /*0230*/ 	.word	0x000000ff
        /*0234*/ 	.word	0x000000a8
        /*0238*/ 	.short	0x0100
        /*023a*/ 	.byte	0x07
	.zero		1


	//   ....[20]....
        /*023c*/ 	.word	0x00000820
        /*0240*/ 	.word	0x000000ff
        /*0244*/ 	.word	0x00000090
        /*0248*/ 	.short	0x0100
        /*024a*/ 	.byte	0x07
	.zero		1


	//   ....[21]....
        /*024c*/ 	.word	0x00000830
        /*0250*/ 	.word	0x000000ff
        /*0254*/ 	.word	0x000000b0
        /*0258*/ 	.short	0x0100
        /*025a*/ 	.byte	0x07
	.zero		1


	//   ....[22]....
        /*025c*/ 	.word	0x00000840
        /*0260*/ 	.word	0x000000ff
        /*0264*/ 	.word	0x00000098
        /*0268*/ 	.short	0x0100
        /*026a*/ 	.byte	0x07
	.zero		1


	//   ....[23]....
        /*026c*/ 	.word	0x00000850
        /*0270*/ 	.word	0x000000ff
        /*0274*/ 	.word	0x000000b8
        /*0278*/ 	.short	0x0100
        /*027a*/ 	.byte	0x07
	.zero		1


	//   ....[24]....
        /*027c*/ 	.word	0x00000940
        /*0280*/ 	.word	0x000000ff
        /*0284*/ 	.word	0x000000c0
        /*0288*/ 	.short	0x0100
        /*028a*/ 	.byte	0x05
	.zero		1


	//   ....[25]....
        /*028c*/ 	.word	0x00000950
        /*0290*/ 	.word	0x000000ff
        /*0294*/ 	.word	0x000000c8
        /*0298*/ 	.short	0x0100
        /*029a*/ 	.byte	0x05
	.zero		1


	//   ....[26]....
        /*029c*/ 	.word	0x00000a90
        /*02a0*/ 	.word	0x000000ff
        /*02a4*/ 	.word	0x000000d0
        /*02a8*/ 	.short	0x0100
        /*02aa*/ 	.byte	0x05
	.zero		1


	//   ....[27]....
        /*02ac*/ 	.word	0x00000aa0
        /*02b0*/ 	.word	0x000000ff
        /*02b4*/ 	.word	0x000000d8
        /*02b8*/ 	.short	0x0100
        /*02ba*/ 	.byte	0x05
	.zero		1


	//   ....[28]....
        /*02bc*/ 	.word	0x00000bd0
        /*02c0*/ 	.word	0x000000ff
        /*02c4*/ 	.word	0x000000e0
        /*02c8*/ 	.short	0x0100
        /*02ca*/ 	.byte	0x07
	.zero		1


	//   ....[29]....
        /*02cc*/ 	.word	0x00000be0
        /*02d0*/ 	.word	0x000000ff
        /*02d4*/ 	.word	0x000000f0
        /*02d8*/ 	.short	0x0100
        /*02da*/ 	.byte	0x07
	.zero		1


	//   ....[30]....
        /*02dc*/ 	.word	0x00000bf0
        /*02e0*/ 	.word	0x000000ff
        /*02e4*/ 	.word	0x000000e8
        /*02e8*/ 	.short	0x0100
        /*02ea*/ 	.byte	0x07
	.zero		1


	//   ....[31]....
        /*02ec*/ 	.word	0x00000c00
        /*02f0*/ 	.word	0x000000ff
        /*02f4*/ 	.word	0x000000f8
        /*02f8*/ 	.short	0x0100
        /*02fa*/ 	.byte	0x07
	.zero		1


	//   ....[32]....
        /*02fc*/ 	.word	0x00001540
        /*0300*/ 	.word	0x000000ff
        /*0304*/ 	.word	0x00000040
        /*0308*/ 	.short	0x010a
        /*030a*/ 	.byte	0x04
	.zero		1


	//   ....[33]....
        /*030c*/ 	.word	0x00001810
        /*0310*/ 	.word	0x000000ff
        /*0314*/ 	.word	0x00000040
        /*0318*/ 	.short	0x010a
        /*031a*/ 	.byte	0x11
	.zero		1


	//   ....[34]....
        /*031c*/ 	.word	0x00001980
        /*0320*/ 	.word	0x000000ff
        /*0324*/ 	.word	0x00000040
        /*0328*/ 	.short	0x010a
        /*032a*/ 	.byte	0x08
	.zero		1


	//   ....[35]....
        /*032c*/ 	.word	0x00001ba0
        /*0330*/ 	.word	0x000000ff
        /*0334*/ 	.word	0x000000c8
        /*0338*/ 	.short	0x0101
        /*033a*/ 	.byte	0x16
	.zero		1


	//   ....[36]....
        /*033c*/ 	.word	0x00001bd0
        /*0340*/ 	.word	0x000000ff
        /*0344*/ 	.word	0x00000040
        /*0348*/ 	.short	0x010a
        /*034a*/ 	.byte	0x04
	.zero		1


	//   ....[37]....
        /*034c*/ 	.word	0x00001e80
        /*0350*/ 	.word	0x000000ff
        /*0354*/ 	.word	0x00000040
        /*0358*/ 	.short	0x010a
        /*035a*/ 	.byte	0x19
	.zero		1


	//   ....[38]....
        /*035c*/ 	.word	0x00001ff0
        /*0360*/ 	.word	0x000000ff
        /*0364*/ 	.word	0x00000040
        /*0368*/ 	.short	0x010a
        /*036a*/ 	.byte	0x08
	.zero		1


	//   ....[39]....
        /*036c*/ 	.word	0x00002250
        /*0370*/ 	.word	0x000000ff
        /*0374*/ 	.word	0x000000d0
        /*0378*/ 	.short	0x010a
        /*037a*/ 	.byte	0x16
	.zero		1


	//   ....[40]....
        /*037c*/ 	.word	0x00002310
        /*0380*/ 	.word	0x000000ff
        /*0384*/ 	.word	0x00000000
        /*0388*/ 	.short	0x0101
        /*038a*/ 	.byte	0x04
	.zero		1


	//   ....[41]....
        /*038c*/ 	.word	0x00002810
        /*0390*/ 	.word	0x000000ff
        /*0394*/ 	.word	0x00000000
        /*0398*/ 	.short	0x010a
        /*039a*/ 	.byte	0x04
	.zero		1


	//   ....[42]....
        /*039c*/ 	.word	0x000028b0
        /*03a0*/ 	.word	0x000000ff
        /*03a4*/ 	.word	0x00000000
        /*03a8*/ 	.short	0x010a
        /*03aa*/ 	.byte	0x04
	.zero		1


	//   ....[43]....
        /*03ac*/ 	.word	0x00002950
        /*03b0*/ 	.word	0x000000ff
        /*03b4*/ 	.word	0x00000000
        /*03b8*/ 	.short	0x010a
        /*03ba*/ 	.byte	0x04
	.zero		1


	//   ....[44]....
        /*03bc*/ 	.word	0x000029f0
        /*03c0*/ 	.word	0x000000ff
        /*03c4*/ 	.word	0x00000000
        /*03c8*/ 	.short	0x010a
        /*03ca*/ 	.byte	0x04
	.zero		1


	//   ....[45]....
        /*03cc*/ 	.word	0x00002a90
        /*03d0*/ 	.word	0x000000ff
        /*03d4*/ 	.word	0x00000000
        /*03d8*/ 	.short	0x010a
        /*03da*/ 	.byte	0x04
	.zero		1


	//   ....[46]....
        /*03dc*/ 	.word	0x00002b30
        /*03e0*/ 	.word	0x000000ff
        /*03e4*/ 	.word	0x00000000
        /*03e8*/ 	.short	0x010a
        /*03ea*/ 	.byte	0x04
	.zero		1


	//   ....[47]....
        /*03ec*/ 	.word	0x00002bd0
        /*03f0*/ 	.word	0x000000ff
        /*03f4*/ 	.word	0x00000000
        /*03f8*/ 	.short	0x010a
        /*03fa*/ 	.byte	0x04
	.zero		1


	//   ....[48]....
        /*03fc*/ 	.word	0x00002c80
        /*0400*/ 	.word	0x00000000
        /*0404*/ 	.word	0x00000000
        /*0408*/ 	.short	0x010a
        /*040a*/ 	.byte	0xff
	.zero		1


	//   ....[49]....
        /*040c*/ 	.word	0x00002db0
        /*0410*/ 	.word	0x000000ff
        /*0414*/ 	.word	0x000000d8
        /*0418*/ 	.short	0x010a
        /*041a*/ 	.byte	0x2d
	.zero		1


	//   ....[50]....
        /*041c*/ 	.word	0x00002e50
        /*0420*/ 	.word	0x000000ff
        /*0424*/ 	.word	0x000000d0
        /*0428*/ 	.short	0x010a
        /*042a*/ 	.byte	0x2d
	.zero		1


	//   ....[51]....
        /*042c*/ 	.word	0x00002ef0
        /*0430*/ 	.word	0x000000ff
        /*0434*/ 	.word	0x00000000
        /*0438*/ 	.short	0x0101
        /*043a*/ 	.byte	0x06
	.zero		1


	//   ....[52]....
        /*043c*/ 	.word	0x00002f30
        /*0440*/ 	.word	0x000000ff
        /*0444*/ 	.word	0x000000d8
        /*0448*/ 	.short	0x0106
        /*044a*/ 	.byte	0x2d
	.zero		1


	//   ....[53]....
        /*044c*/ 	.word	0x00002f70
        /*0450*/ 	.word	0x00000000
        /*0454*/ 	.word	0x000000d8
        /*0458*/ 	.short	0x010a
        /*045a*/ 	.byte	0xff
	.zero		1


	//   ....[54]....
        /*045c*/ 	.word	0x000034c0
        /*0460*/ 	.word	0x000000ff
        /*0464*/ 	.word	0x000000d0
        /*0468*/ 	.short	0x010a
        /*046a*/ 	.byte	0x06
	.zero		1


	//   ....[55]....
        /*046c*/ 	.word	0x00003570
        /*0470*/ 	.word	0x000000ff
        /*0474*/ 	.word	0x00000000
        /*0478*/ 	.short	0x0101
        /*047a*/ 	.byte	0x05
	.zero		1


	//   ....[56]....
        /*047c*/ 	.word	0x00003580
        /*0480*/ 	.word	0x000000ff
        /*0484*/ 	.word	0x000000f0
        /*0488*/ 	.short	0x010a
        /*048a*/ 	.byte	0x08
	.zero		1


	//   ....[57]....
        /*048c*/ 	.word	0x00003610
        /*0490*/ 	.word	0x000000ff
        /*0494*/ 	.word	0x00000000
        /*0498*/ 	.short	0x010a
        /*049a*/ 	.byte	0x04
	.zero		1


	//   ....[58]....
        /*049c*/ 	.word	0x00003680
        /*04a0*/ 	.word	0x000000ff
        /*04a4*/ 	.word	0x00000000
        /*04a8*/ 	.short	0x010a
        /*04aa*/ 	.byte	0x07
	.zero		1


	//   ....[59]....
        /*04ac*/ 	.word	0x000037b0
        /*04b0*/ 	.word	0x000000ff
        /*04b4*/ 	.word	0x00000000
        /*04b8*/ 	.short	0x010a
        /*04ba*/ 	.byte	0x04
	.zero		1


	//   ....[60]....
        /*04bc*/ 	.word	0x00003ab0
        /*04c0*/ 	.word	0x000000ff
        /*04c4*/ 	.word	0x00000000
        /*04c8*/ 	.short	0x010a
        /*04ca*/ 	.byte	0x05
	.zero		1


	//   ....[61]....
        /*04cc*/ 	.word	0x00003b40
        /*04d0*/ 	.word	0x000000ff
        /*04d4*/ 	.word	0x00000000
        /*04d8*/ 	.short	0x010a
        /*04da*/ 	.byte	0x07
	.zero		1


	//   ....[62]....
        /*04dc*/ 	.word	0x00004060
        /*04e0*/ 	.word	0x000000ff
        /*04e4*/ 	.word	0x000000d0
        /*04e8*/ 	.short	0x010a
        /*04ea*/ 	.byte	0x16
	.zero		1


	//   ....[63]....
        /*04ec*/ 	.word	0x00004100
        /*04f0*/ 	.word	0x000000ff
        /*04f4*/ 	.word	0x00000000
        /*04f8*/ 	.short	0x0101
        /*04fa*/ 	.byte	0x0f
	.zero		1


	//   ....[64]....
        /*04fc*/ 	.word	0x00004420
        /*0500*/ 	.word	0x000000ff
        /*0504*/ 	.word	0x000000c8
        /*0508*/ 	.short	0x010a
        /*050a*/ 	.byte	0x16
	.zero		1


	//   ....[65]....
        /*050c*/ 	.word	0x00004600
        /*0510*/ 	.word	0x000000ff
        /*0514*/ 	.word	0x000000a0
        /*0518*/ 	.short	0x010a
        /*051a*/ 	.byte	0x16
	.zero		1


	//   ....[66]....
        /*051c*/ 	.word	0x00004870
        /*0520*/ 	.word	0x000000ff
        /*0524*/ 	.word	0x00000080
        /*0528*/ 	.short	0x010b
        /*052a*/ 	.byte	0x16
	.zero		1


	//   ....[67]....
        /*052c*/ 	.word	0x00004880
        /*0530*/ 	.word	0x000000ff
        /*0534*/ 	.word	0x00000000
        /*0538*/ 	.short	0x0101
        /*053a*/ 	.byte	0x1f
	.zero		1


	//   ....[68]....
        /*053c*/ 	.word	0x000048a0
        /*0540*/ 	.word	0x000000ff
        /*0544*/ 	.word	0x000000a8
        /*0548*/ 	.short	0x010a
        /*054a*/ 	.byte	0x16
	.zero		1


	//   ....[69]....
        /*054c*/ 	.word	0x00004a00
        /*0550*/ 	.word	0x000000ff
        /*0554*/ 	.word	0x00000088
        /*0558*/ 	.short	0x010b
        /*055a*/ 	.byte	0x16
	.zero		1


	//   ....[70]....
        /*055c*/ 	.word	0x00004a10
        /*0560*/ 	.word	0x000000ff
        /*0564*/ 	.word	0x00000000
        /*0568*/ 	.short	0x0101
        /*056a*/ 	.byte	0x1e
	.zero		1


	//   ....[71]....
        /*056c*/ 	.word	0x00004a20
        /*0570*/ 	.word	0x000000ff
        /*0574*/ 	.word	0x000000b0
        /*0578*/ 	.short	0x010a
        /*057a*/ 	.byte	0x16
	.zero		1


	//   ....[72]....
        /*057c*/ 	.word	0x00004bc0
        /*0580*/ 	.word	0x000000ff
        /*0584*/ 	.word	0x00000090
        /*0588*/ 	.short	0x010b
        /*058a*/ 	.byte	0x16
	.zero		1


	//   ....[73]....
        /*058c*/ 	.word	0x00004c40
        /*0590*/ 	.word	0x000000ff
        /*0594*/ 	.word	0x00000000
        /*0598*/ 	.short	0x0101
        /*059a*/ 	.byte	0x2d
	.zero		1


	//   ....[74]....
        /*059c*/ 	.word	0x00004c70
        /*05a0*/ 	.word	0x000000ff
        /*05a4*/ 	.word	0x000000b8
        /*05a8*/ 	.short	0x010a
        /*05aa*/ 	.byte	0x16
	.zero		1


	//   ....[75]....
        /*05ac*/ 	.word	0x00004e40
        /*05b0*/ 	.word	0x000000ff
        /*05b4*/ 	.word	0x00000098
        /*05b8*/ 	.short	0x010b
        /*05ba*/ 	.byte	0x16
	.zero		1


	//   ....[76]....
        /*05bc*/ 	.word	0x00004e60
        /*05c0*/ 	.word	0x000000ff
        /*05c4*/ 	.word	0x00000000
        /*05c8*/ 	.short	0x0101
        /*05ca*/ 	.byte	0x17
	.zero		1


	//   ....[77]....
        /*05cc*/ 	.word	0x00004e90
        /*05d0*/ 	.word	0x000000ff
        /*05d4*/ 	.word	0x000000a0
        /*05d8*/ 	.short	0x010a
        /*05da*/ 	.byte	0x16
	.zero		1


	//   ....[78]....
        /*05dc*/ 	.word	0x00004eb0
        /*05e0*/ 	.word	0x000000ff
        /*05e4*/ 	.word	0x000000a8
        /*05e8*/ 	.short	0x010a
        /*05ea*/ 	.byte	0x16
	.zero		1


	//   ....[79]....
        /*05ec*/ 	.word	0x00004ed0
        /*05f0*/ 	.word	0x000000ff
        /*05f4*/ 	.word	0x000000b0
        /*05f8*/ 	.short	0x010a
        /*05fa*/ 	.byte	0x16
	.zero		1


	//   ....[80]....
        /*05fc*/ 	.word	0x00004f10
        /*0600*/ 	.word	0x00000000
        /*0604*/ 	.word	0x000000b8
        /*0608*/ 	.short	0x010a
        /*060a*/ 	.byte	0xff
	.zero		1


	//   ....[81]....
        /*060c*/ 	.word	0x00005260
        /*0610*/ 	.word	0x000000ff
        /*0614*/ 	.word	0x000000d0
        /*0618*/ 	.short	0x010a
        /*061a*/ 	.byte	0x32
	.zero		1


	//   ....[82]....
        /*061c*/ 	.word	0x00005380
        /*0620*/ 	.word	0x000000ff
        /*0624*/ 	.word	0x00000000
        /*0628*/ 	.short	0x0101
        /*062a*/ 	.byte	0x04
	.zero		1


	//   ....[83]....
        /*062c*/ 	.word	0x00005e10
        /*0630*/ 	.word	0x000000ff
        /*0634*/ 	.word	0x00000080
        /*0638*/ 	.short	0x010a
        /*063a*/ 	.byte	0x32
	.zero		1


	//   ....[84]....
        /*063c*/ 	.word	0x00005eb0
        /*0640*/ 	.word	0x00000064
        /*0644*/ 	.word	0x000000e0
        /*0648*/ 	.short	0x010a
        /*064a*/ 	.byte	0xff
	.zero		1


	//   ....[85]....
        /*064c*/ 	.word	0x00005fc0
        /*0650*/ 	.word	0x000000ff
        /*0654*/ 	.word	0x00000080
        /*0658*/ 	.short	0x010a
        /*065a*/ 	.byte	0x32
	.zero		1


	//   ....[86]....
        /*065c*/ 	.word	0x000060b0
        /*0660*/ 	.word	0x00000064
        /*0664*/ 	.word	0x000000e0
        /*0668*/ 	.short	0x010a
        /*066a*/ 	.byte	0xff
	.zero		1


	//   ....[87]....
        /*066c*/ 	.word	0x000068a0
        /*0670*/ 	.word	0x00000000
        /*0674*/ 	.word	0x00000000
        /*0678*/ 	.short	0x0101
        /*067a*/ 	.byte	0xff
	.zero		1


	//   ....[88]....
        /*067c*/ 	.word	0x000068b0
        /*0680*/ 	.word	0x00000003
        /*0684*/ 	.word	0x00000080
        /*0688*/ 	.short	0x010a
        /*068a*/ 	.byte	0xff
	.zero		1


	//   ....[89]....
        /*068c*/ 	.word	0x00006990
        /*0690*/ 	.word	0x00000003
        /*0694*/ 	.word	0x00000080
        /*0698*/ 	.short	0x010a
        /*069a*/ 	.byte	0xff
	.zero		1


	//   ....[90]....
        /*069c*/ 	.word	0x00007200
        /*06a0*/ 	.word	0x00000069
        /*06a4*/ 	.word	0x00000000
        /*06a8*/ 	.short	0x0101
        /*06aa*/ 	.byte	0xff
	.zero		1


	//   ....[91]....
        /*06ac*/ 	.word	0x00007220
        /*06b0*/ 	.word	0x00000032
        /*06b4*/ 	.word	0x00000080
        /*06b8*/ 	.short	0x010a
        /*06ba*/ 	.byte	0xff
	.zero		1


	//   ....[92]....
        /*06bc*/ 	.word	0x000072f0
        /*06c0*/ 	.word	0x00000032
        /*06c4*/ 	.word	0x00000080
        /*06c8*/ 	.short	0x010a
        /*06ca*/ 	.byte	0xff
	.zero		1


	//   ....[93]....
        /*06cc*/ 	.word	0x00007b50
        /*06d0*/ 	.word	0x00000069
        /*06d4*/ 	.word	0x00000000
        /*06d8*/ 	.short	0x0101
        /*06da*/ 	.byte	0xff
	.zero		1


	//   ....[94]....
        /*06dc*/ 	.word	0x00007b70
        /*06e0*/ 	.word	0x0000006a
        /*06e4*/ 	.word	0x00000080
        /*06e8*/ 	.short	0x010a
        /*06ea*/ 	.byte	0xff
	.zero		1


	//   ....[95]....
        /*06ec*/ 	.word	0x00007c40
        /*06f0*/ 	.word	0x0000006a
        /*06f4*/ 	.word	0x00000080
        /*06f8*/ 	.short	0x010a
        /*06fa*/ 	.byte	0xff
	.zero		1


	//   ....[96]....
        /*06fc*/ 	.word	0x00007f80
        /*0700*/ 	.word	0x000000ff
        /*0704*/ 	.word	0x00000000
        /*0708*/ 	.short	0x0101
        /*070a*/ 	.byte	0x05
	.zero		1


	//   ....[97]....
        /*070c*/ 	.word	0x00008500
        /*0710*/ 	.word	0x00000003
        /*0714*/ 	.word	0x00000000
        /*0718*/ 	.short	0x0101
        /*071a*/ 	.byte	0xff
	.zero		1


	//   ....[98]....
        /*071c*/ 	.word	0x00008740
        /*0720*/ 	.word	0x000000ff
        /*0724*/ 	.word	0x00000000
        /*0728*/ 	.short	0x0101
        /*072a*/ 	.byte	0x04
	.zero		1


	//   ....[99]....
        /*072c*/ 	.word	0x00008770
        /*0730*/ 	.word	0x00000002
        /*0734*/ 	.word	0x00000040
        /*0738*/ 	.short	0x010a
        /*073a*/ 	.byte	0xff
	.zero		1


	//   ....[100]....
        /*073c*/ 	.word	0x000087d0
        /*0740*/ 	.word	0x00000002
        /*0744*/ 	.word	0x00000040
        /*0748*/ 	.short	0x010a
        /*074a*/ 	.byte	0xff
	.zero		1


	//   ....[101]....
        /*074c*/ 	.word	0x00008830
        /*0750*/ 	.word	0x00000002
        /*0754*/ 	.word	0x000000d0
        /*0758*/ 	.short	0x010a
        /*075a*/ 	.byte	0xff
	.zero		1


	//   ....[102]....
        /*075c*/ 	.word	0x00008890
        /*0760*/ 	.word	0x00000000
        /*0764*/ 	.word	0x00000000
        /*0768*/ 	.short	0x010a
        /*076a*/ 	.byte	0xff
	.zero		1


	//   ....[103]....
        /*076c*/ 	.word	0x000088f0
        /*0770*/ 	.word	0x00000000
        /*0774*/ 	.word	0x00000000
        /*0778*/ 	.short	0x010a
        /*077a*/ 	.byte	0xff
	.zero		1


	//   ....[104]....
        /*077c*/ 	.word	0x00008950
        /*0780*/ 	.word	0x00000000
        /*0784*/ 	.word	0x00000000
        /*0788*/ 	.short	0x010a
        /*078a*/ 	.byte	0xff
	.zero		1


	//   ....[105]....
        /*078c*/ 	.word	0x000089b0
        /*0790*/ 	.word	0x00000000
        /*0794*/ 	.word	0x00000000
        /*0798*/ 	.short	0x010a
        /*079a*/ 	.byte	0xff
	.zero		1


	//   ....[106]....
        /*079c*/ 	.word	0x00008a10
        /*07a0*/ 	.word	0x00000000
        /*07a4*/ 	.word	0x00000000
        /*07a8*/ 	.short	0x010a
        /*07aa*/ 	.byte	0xff
	.zero		1


	//   ....[107]....
        /*07ac*/ 	.word	0x00008a70
        /*07b0*/ 	.word	0x00000000
        /*07b4*/ 	.word	0x00000000
        /*07b8*/ 	.short	0x010a
        /*07ba*/ 	.byte	0xff
	.zero		1


	//   ....[108]....
        /*07bc*/ 	.word	0x00008ad0
        /*07c0*/ 	.word	0x00000000
        /*07c4*/ 	.word	0x00000000
        /*07c8*/ 	.short	0x010a
        /*07ca*/ 	.byte	0xff
	.zero		1


	//   ....[109]....
        /*07cc*/ 	.word	0x00008b30
        /*07d0*/ 	.word	0x00000004
        /*07d4*/ 	.word	0x000000d8
        /*07d8*/ 	.short	0x010a
        /*07da*/ 	.byte	0xff
	.zero		1


	//   ....[110]....
        /*07dc*/ 	.word	0x00008b90
        /*07e0*/ 	.word	0x00000004
        /*07e4*/ 	.word	0x000000d0
        /*07e8*/ 	.short	0x010a
        /*07ea*/ 	.byte	0xff
	.zero		1


	//   ....[111]....
        /*07ec*/ 	.word	0x00008bf0
        /*07f0*/ 	.word	0x00000000
        /*07f4*/ 	.word	0x000000d0
        /*07f8*/ 	.short	0x010a
        /*07fa*/ 	.byte	0xff
	.zero		1


	//   ....[112]....
        /*07fc*/ 	.word	0x00008c50
        /*0800*/ 	.word	0x00000005
        /*0804*/ 	.word	0x000000f0
        /*0808*/ 	.short	0x010a
        /*080a*/ 	.byte	0xff
	.zero		1


	//   ....[113]....
        /*080c*/ 	.word	0x00008cb0
        /*0810*/ 	.word	0x00000000
        /*0814*/ 	.word	0x00000000
        /*0818*/ 	.short	0x010a
        /*081a*/ 	.byte	0xff
	.zero		1


	//   ....[114]....
        /*081c*/ 	.word	0x00008d10
        /*0820*/ 	.word	0x00000000
        /*0824*/ 	.word	0x00000000
        /*0828*/ 	.short	0x010a
        /*082a*/ 	.byte	0xff
	.zero		1


	//   ....[115]....
        /*082c*/ 	.word	0x00008d70
        /*0830*/ 	.word	0x00000000
        /*0834*/ 	.word	0x00000000
        /*0838*/ 	.short	0x010a
        /*083a*/ 	.byte	0xff
	.zero		1


	//   ....[116]....
        /*083c*/ 	.word	0x00008dd0
        /*0840*/ 	.word	0x00000000
        /*0844*/ 	.word	0x000000d0
        /*0848*/ 	.short	0x010a
        /*084a*/ 	.byte	0xff
	.zero		1


	//   ....[117]....
        /*084c*/ 	.word	0x00008e30
        /*0850*/ 	.word	0x00000000
        /*0854*/ 	.word	0x000000c8
        /*0858*/ 	.short	0x010a
        /*085a*/ 	.byte	0xff
	.zero		1


	//   ....[118]....
        /*085c*/ 	.word	0x00008e90
        /*0860*/ 	.word	0x00000003
        /*0864*/ 	.word	0x000000a0
        /*0868*/ 	.short	0x010a
        /*086a*/ 	.byte	0xff
	.zero		1


	//   ....[119]....
        /*086c*/ 	.word	0x00008ef0
        /*0870*/ 	.word	0x00000003
        /*0874*/ 	.word	0x000000a8
        /*0878*/ 	.short	0x010a
        /*087a*/ 	.byte	0xff
	.zero		1


	//   ....[120]....
        /*087c*/ 	.word	0x00008f50
        /*0880*/ 	.word	0x00000003
        /*0884*/ 	.word	0x000000b0
        /*0888*/ 	.short	0x010a
        /*088a*/ 	.byte	0xff
	.zero		1


	//   ....[121]....
        /*088c*/ 	.word	0x00008fb0
        /*0890*/ 	.word	0x00000003
        /*0894*/ 	.word	0x000000b8
        /*0898*/ 	.short	0x010a
        /*089a*/ 	.byte	0xff
	.zero		1


	//   ....[122]....
        /*089c*/ 	.word	0x00009010
        /*08a0*/ 	.word	0x00000000
        /*08a4*/ 	.word	0x000000a0
        /*08a8*/ 	.short	0x010a
        /*08aa*/ 	.byte	0xff
	.zero		1


	//   ....[123]....
        /*08ac*/ 	.word	0x00009070
        /*08b0*/ 	.word	0x00000000
        /*08b4*/ 	.word	0x000000a8
        /*08b8*/ 	.short	0x010a
        /*08ba*/ 	.byte	0xff
	.zero		1


	//   ....[124]....
        /*08bc*/ 	.word	0x000090d0
        /*08c0*/ 	.word	0x00000000
        /*08c4*/ 	.word	0x000000b0
        /*08c8*/ 	.short	0x010a
        /*08ca*/ 	.byte	0xff
	.zero		1


	//   ....[125]....
        /*08cc*/ 	.word	0x00009130
        /*08d0*/ 	.word	0x00000000
        /*08d4*/ 	.word	0x000000d0
        /*08d8*/ 	.short	0x010a
        /*08da*/ 	.byte	0xff
	.zero		1


	//   ....[126]....
        /*08dc*/ 	.word	0x00009190
        /*08e0*/ 	.word	0x00000000
        /*08e4*/ 	.word	0x00000080
        /*08e8*/ 	.short	0x010a
        /*08ea*/ 	.byte	0xff
	.zero		1


	//   ....[127]....
        /*08ec*/ 	.word	0x000091e0
        /*08f0*/ 	.word	0x00000064
        /*08f4*/ 	.word	0x000000e0
        /*08f8*/ 	.short	0x010a
        /*08fa*/ 	.byte	0xff
	.zero		1


	//   ....[128]....
        /*08fc*/ 	.word	0x00009230
        /*0900*/ 	.word	0x00000003
        /*0904*/ 	.word	0x00000080
        /*0908*/ 	.short	0x010a
        /*090a*/ 	.byte	0xff
	.zero		1


	//   ....[129]....
        /*090c*/ 	.word	0x00009280
        /*0910*/ 	.word	0x00000032
        /*0914*/ 	.word	0x00000080
        /*0918*/ 	.short	0x010a
        /*091a*/ 	.byte	0xff
	.zero		1


	//   ....[130]....
        /*091c*/ 	.word	0x000092d0
        /*0920*/ 	.word	0x0000006a
        /*0924*/ 	.word	0x00000080
        /*0928*/ 	.short	0x010a
        /*092a*/ 	.byte	0xff
	.zero		1


	//----- nvinfo : EIATTR_NUM_MBARRIERS
	.align		4
.L_47:
        /*092c*/ 	.byte	0x03, 0x38
        /*092e*/ 	.short	0x0020


	//----- nvinfo : EIATTR_EXIT_INSTR_OFFSETS
	.align		4
        /*0930*/ 	.byte	0x04, 0x1c
        /*0932*/ 	.short	(.L_49 - .L_48)


	//   ....[0]....
.L_48:
        /*0934*/ 	.word	0x00002cb0


	//   ....[1]....
        /*0938*/ 	.word	0x00002f40


	//   ....[2]....
        /*093c*/ 	.word	0x00002fa0


	//   ....[3]....
        /*0940*/ 	.word	0x00003db0


	//   ....[4]....
        /*0944*/ 	.word	0x00004f40


	//   ....[5]....
        /*0948*/ 	.word	0x00004f80


	//   ....[6]....
        /*094c*/ 	.word	0x00008630


	//   ....[7]....
        /*0950*/ 	.word	0x000086b0


	//   ....[8]....
        /*0954*/ 	.word	0x000086e0


	//   ....[9]....
        /*0958*/ 	.word	0x00008750


	//----- nvinfo : EIATTR_MAX_THREADS
	.align		4
.L_49:
        /*095c*/ 	.byte	0x04, 0x05
        /*095e*/ 	.short	(.L_51 - .L_50)
.L_50:
        /*0960*/ 	.word	0x00000100
        /*0964*/ 	.word	0x00000001
        /*0968*/ 	.word	0x00000001


	//----- nvinfo : EIATTR_CRS_STACK_SIZE
	.align		4
.L_51:
        /*096c*/ 	.byte	0x04, 0x1e
        /*096e*/ 	.short	(.L_53 - .L_52)
.L_52:
        /*0970*/ 	.word	0x00000000


	//----- nvinfo : EIATTR_CBANK_PARAM_SIZE
	.align		4
.L_53:
        /*0974*/ 	.byte	0x03, 0x19
        /*0976*/ 	.short	0x0800


	//----- nvinfo : EIATTR_PARAM_CBANK
	.align		4
        /*0978*/ 	.byte	0x04, 0x0a
        /*097a*/ 	.short	(.L_55 - .L_54)
	.align		4
.L_54:
        /*097c*/ 	.word	index@(.nv.constant0._ZN7cutlass13device_kernelINS_4conv6kernel13ConvUniversalINS1_16ConvProblemShapeILNS1_8OperatorE1ELi2EEENS1_10collective14CollectiveConvINS1_47MainloopSm100TmaUmmaWarpSpecializedImplicitGemmILS5_1ELi8ELi2ELi1ELi2EN4cute5tupleIJNSA_1CILi1EEESD_SD_EEEEENSB_IJNSC_ILi128EEENSC_ILi64EEENSB_IJNSC_ILi32EEEEEEEEENS_10tfloat32_tESL_NSA_8TiledMMAINSA_8MMA_AtomIJNSA_17SM100_MMA_TF32_SSISL_SL_fLi128ELi64ELNSA_4UMMA5MajorE0ELSQ_1ELNSP_7ScaleInE0ELSR_0EEEEEENSA_6LayoutISE_NSB_IJNSC_ILi0EEESV_SV_EEEEENSB_IJNSA_10UnderscoreESY_SY_EEEEENS7_6detail27Sm100ImplicitGemmTileTraitsINSA_20SM90_TMA_LOAD_IM2COLENSA_14ComposedLayoutINSA_7SwizzleILi3ELi4ELi3EEENSA_18smem_ptr_flag_bitsILi32EEENSU_INSB_IJNSC_ILi8EEESI_EEENSB_IJSI_SD_EEEEEEEvEENS12_INSA_13SM90_TMA_LOADENS14_INS15_ILi2ELi5ELi2EEES18_NSU_INSB_IJSI_NSC_ILi4EEEEEENSB_IJSD_SI_EEEEEEEvEEEENS_8epilogue10collective18CollectiveEpilogueINS1O_23Sm100TmaWarpSpecializedILi4ELi2ELi16ELb1ELb0EEEJSK_NSB_IJNSU_ISG_SD_EENSU_INSC_ILi16EEESD_EEEEESL_NSB_IJNSB_IJlllEEESD_SV_EEESL_S1Y_NS1O_6fusion15FusionCallbacksIS1S_NS1Z_17LinearCombinationISL_fSL_fLNS_15FloatRoundStyleE2EEESK_S1W_JEEENSA_5SM1004TMEM4LOAD26SM100_TMEM_LOAD_32dp32b16xES13_NS14_INS15_ILi2ELi4ELi3EEES18_NSU_INSB_IJS19_S1U_EEENSB_IJS1U_SD_EEEEEEENSA_39AutoVectorizingCopyWithAssumedAlignmentILi128EEENSA_21SM90_TMA_STORE_IM2COLES2D_S2F_S2F_EEEvvEEEEvNT_6ParamsE)
        /*0980*/ 	.short	0x0380
        /*0982*/ 	.short	0x0800


	//----- nvinfo : EIATTR_SW_WAR
	.align		4
.L_55:
        /*0984*/ 	.byte	0x04, 0x36
        /*0986*/ 	.short	(.L_57 - .L_56)
.L_56:
        /*0988*/ 	.word	0x00000008
.L_57:


//--------------------- .nv.callgraph             --------------------------
	.section	.nv.callgraph,"",@"SHT_CUDA_CALLGRAPH"
	.align	4
	.sectionentsize	8
	.align		4
        /*0000*/ 	.word	0x00000000
	.align		4
        /*0004*/ 	.word	0xffffffff
	.align		4
        /*0008*/ 	.word	index@(_ZN7cutlass13device_kernelINS_4conv6kernel13ConvUniversalINS1_16ConvProblemShapeILNS1_8OperatorE1ELi2EEENS1_10collective14CollectiveConvINS1_47MainloopSm100TmaUmmaWarpSpecializedImplicitGemmILS5_1ELi8ELi2ELi1ELi2EN4cute5tupleIJNSA_1CILi1EEESD_SD_EEEEENSB_IJNSC_ILi128EEENSC_ILi64EEENSB_IJNSC_ILi32EEEEEEEEENS_10tfloat32_tESL_NSA_8TiledMMAINSA_8MMA_AtomIJNSA_17SM100_MMA_TF32_SSISL_SL_fLi128ELi64ELNSA_4UMMA5MajorE0ELSQ_1ELNSP_7ScaleInE0ELSR_0EEEEEENSA_6LayoutISE_NSB_IJNSC_ILi0EEESV_SV_EEEEENSB_IJNSA_10UnderscoreESY_SY_EEEEENS7_6detail27Sm100ImplicitGemmTileTraitsINSA_20SM90_TMA_LOAD_IM2COLENSA_14ComposedLayoutINSA_7SwizzleILi3ELi4ELi3EEENSA_18smem_ptr_flag_bitsILi32EEENSU_INSB_IJNSC_ILi8EEESI_EEENSB_IJSI_SD_EEEEEEEvEENS12_INSA_13SM90_TMA_LOADENS14_INS15_ILi2ELi5ELi2EEES18_NSU_INSB_IJSI_NSC_ILi4EEEEEENSB_IJSD_SI_EEEEEEEvEEEENS_8epilogue10collective18CollectiveEpilogueINS1O_23Sm100TmaWarpSpecializedILi4ELi2ELi16ELb1ELb0EEEJSK_NSB_IJNSU_ISG_SD_EENSU_INSC_ILi16EEESD_EEEEESL_NSB_IJNSB_IJlllEEESD_SV_EEESL_S1Y_NS1O_6fusion15FusionCallbacksIS1S_NS1Z_17LinearCombinationISL_fSL_fLNS_15FloatRoundStyleE2EEESK_S1W_JEEENSA_5SM1004TMEM4LOAD26SM100_TMEM_LOAD_32dp32b16xES13_NS14_INS15_ILi2ELi4ELi3EEES18_NSU_INSB_IJS19_S1U_EEENSB_IJS1U_SD_EEEEEEENSA_39AutoVectorizingCopyWithAssumedAlignmentILi128EEENSA_21SM90_TMA_STORE_IM2COLES2D_S2F_S2F_EEEvvEEEEvNT_6ParamsE)
	.align		4
        /*000c*/ 	.word	index@(__assertfail)
	.align		4
        /*0010*/ 	.word	0x00000000
	.align		4
        /*0014*/ 	.word	0xfffffffe
	.align		4
        /*0018*/ 	.word	0x00000000
	.align		4
        /*001c*/ 	.word	0xfffffffd
	.align		4
        /*0020*/ 	.word	0x00000000
	.align		4
        /*0024*/ 	.word	0xfffffffc


//--------------------- .nv.constant4             --------------------------
	.section	.nv.constant4,"a",@progbits
	.align	8
	.align		8
.nv.constant4:
        /*0000*/ 	.dword	__assertfail
	.align		8
        /*0008*/ 	.dword	__unnamed_1
	.align		8
        /*0010*/ 	.dword	__unnamed_2
	.align		8
        /*0018*/ 	.dword	_ZN39_INTERNAL_9d87a798_4_k_cu_e7696d4c_27264cuda3std3__45__cpo5beginE
	.align		8
        /*0020*/ 	.dword	_ZN39_INTERNAL_9d87a798_4_k_cu_e7696d4c_27264cuda3std3__45__cpo3endE
	.align		8
        /*0028*/ 	.dword	_ZN39_INTERNAL_9d87a798_4_k_cu_e7696d4c_27264cuda3std3__45__cpo6cbeginE
	.align		8
        /*0030*/ 	.dword	_ZN39_INTERNAL_9d87a798_4_k_cu_e7696d4c_27264cuda3std3__45__cpo4cendE
	.align		8
        /*0038*/ 	.dword	_ZN39_INTERNAL_9d87a798_4_k_cu_e7696d4c_27264cuda3std3__441_GLOBAL__N__9d87a798_4_k_cu_e7696d4c_27266ignoreE
	.align		8
        /*0040*/ 	.dword	_ZN39_INTERNAL_9d87a798_4_k_cu_e7696d4c_27264cuda3std3__419piecewise_constructE
	.align		8
        /*0048*/ 	.dword	_ZN39_INTERNAL_9d87a798_4_k_cu_e7696d4c_27264cuda3std3__48in_placeE
	.align		8
        /*0050*/ 	.dword	_ZN39_INTERNAL_9d87a798_4_k_cu_e7696d4c_27264cuda3std6ranges3__45__cpo4swapE
	.align		8
        /*0058*/ 	.dword	_ZN39_INTERNAL_9d87a798_4_k_cu_e7696d4c_27264cuda3std6ranges3__45__cpo9iter_moveE
	.align		8
        /*0060*/ 	.dword	_ZN39_INTERNAL_9d87a798_4_k_cu_e7696d4c_27264cute7productE
	.align		8
        /*0068*/ 	.dword	_ZN39_INTERNAL_9d87a798_4_k_cu_e7696d4c_27264cute1_E
	.align		8
        /*0070*/ 	.dword	$str$27
	.align		8
        /*0078*/ 	.dword	$str$28
	.align		8
        /*0080*/ 	.dword	$str$29
	.align		8
        /*0088*/ 	.dword	$str$30


//--------------------- .text._ZN7cutlass13device_kernelINS_4conv6kernel13ConvUniversalINS1_16ConvProblemShapeILNS1_8OperatorE1ELi2EEENS1_10collective14CollectiveConvINS1_47MainloopSm100TmaUmmaWarpSpecializedImplicitGemmILS5_1ELi8ELi2ELi1ELi2EN4cute5tupleIJNSA_1CILi1EEESD_SD_EEEEENSB_IJNSC_ILi128EEENSC_ILi64EEENSB_IJNSC_ILi32EEEEEEEEENS_10tfloat32_tESL_NSA_8TiledMMAINSA_8MMA_AtomIJNSA_17SM100_MMA_TF32_SSISL_SL_fLi128ELi64ELNSA_4UMMA5MajorE0ELSQ_1ELNSP_7ScaleInE0ELSR_0EEEEEENSA_6LayoutISE_NSB_IJNSC_ILi0EEESV_SV_EEEEENSB_IJNSA_10UnderscoreESY_SY_EEEEENS7_6detail27Sm100ImplicitGemmTileTraitsINSA_20SM90_TMA_LOAD_IM2COLENSA_14ComposedLayoutINSA_7SwizzleILi3ELi4ELi3EEENSA_18smem_ptr_flag_bitsILi32EEENSU_INSB_IJNSC_ILi8EEESI_EEENSB_IJSI_SD_EEEEEEEvEENS12_INSA_13SM90_TMA_LOADENS14_INS15_ILi2ELi5ELi2EEES18_NSU_INSB_IJSI_NSC_ILi4EEEEEENSB_IJSD_SI_EEEEEEEvEEEENS_8epilogue10collective18CollectiveEpilogueINS1O_23Sm100TmaWarpSpecializedILi4ELi2ELi16ELb1ELb0EEEJSK_NSB_IJNSU_ISG_SD_EENSU_INSC_ILi16EEESD_EEEEESL_NSB_IJNSB_IJlllEEESD_SV_EEESL_S1Y_NS1O_6fusion15FusionCallbacksIS1S_NS1Z_17LinearCombinationISL_fSL_fLNS_15FloatRoundStyleE2EEESK_S1W_JEEENSA_5SM1004TMEM4LOAD26SM100_TMEM_LOAD_32dp32b16xES13_NS14_INS15_ILi2ELi4ELi3EEES18_NSU_INSB_IJS19_S1U_EEENSB_IJS1U_SD_EEEEEEENSA_39AutoVectorizingCopyWithAssumedAlignmentILi128EEENSA_21SM90_TMA_STORE_IM2COLES2D_S2F_S2F_EEEvvEEEEvNT_6ParamsE --------------------------
	.section	.text._ZN7cutlass13device_kernelINS_4conv6kernel13ConvUniversalINS1_16ConvProblemShapeILNS1_8OperatorE1ELi2EEENS1_10collective14CollectiveConvINS1_47MainloopSm100TmaUmmaWarpSpecializedImplicitGemmILS5_1ELi8ELi2ELi1ELi2EN4cute5tupleIJNSA_1CILi1EEESD_SD_EEEEENSB_IJNSC_ILi128EEENSC_ILi64EEENSB_IJNSC_ILi32EEEEEEEEENS_10tfloat32_tESL_NSA_8TiledMMAINSA_8MMA_AtomIJNSA_17SM100_MMA_TF32_SSISL_SL_fLi128ELi64ELNSA_4UMMA5MajorE0ELSQ_1ELNSP_7ScaleInE0ELSR_0EEEEEENSA_6LayoutISE_NSB_IJNSC_ILi0EEESV_SV_EEEEENSB_IJNSA_10UnderscoreESY_SY_EEEEENS7_6detail27Sm100ImplicitGemmTileTraitsINSA_20SM90_TMA_LOAD_IM2COLENSA_14ComposedLayoutINSA_7SwizzleILi3ELi4ELi3EEENSA_18smem_ptr_flag_bitsILi32EEENSU_INSB_IJNSC_ILi8EEESI_EEENSB_IJSI_SD_EEEEEEEvEENS12_INSA_13SM90_TMA_LOADENS14_INS15_ILi2ELi5ELi2EEES18_NSU_INSB_IJSI_NSC_ILi4EEEEEENSB_IJSD_SI_EEEEEEEvEEEENS_8epilogue10collective18CollectiveEpilogueINS1O_23Sm100TmaWarpSpecializedILi4ELi2ELi16ELb1ELb0EEEJSK_NSB_IJNSU_ISG_SD_EENSU_INSC_ILi16EEESD_EEEEESL_NSB_IJNSB_IJlllEEESD_SV_EEESL_S1Y_NS1O_6fusion15FusionCallbacksIS1S_NS1Z_17LinearCombinationISL_fSL_fLNS_15FloatRoundStyleE2EEESK_S1W_JEEENSA_5SM1004TMEM4LOAD26SM100_TMEM_LOAD_32dp32b16xES13_NS14_INS15_ILi2ELi4ELi3EEES18_NSU_INSB_IJS19_S1U_EEENSB_IJS1U_SD_EEEEEEENSA_39AutoVectorizingCopyWithAssumedAlignmentILi128EEENSA_21SM90_TMA_STORE_IM2COLES2D_S2F_S2F_EEEvvEEEEvNT_6ParamsE,"ax",@progbits
	.align	128
.text._ZN7cutlass13device_kernelINS_4conv6kernel13ConvUniversalINS1_16ConvProblemShapeILNS1_8OperatorE1ELi2EEENS1_10collective14CollectiveConvINS1_47MainloopSm100TmaUmmaWarpSpecializedImplicitGemmILS5_1ELi8ELi2ELi1ELi2EN4cute5tupleIJNSA_1CILi1EEESD_SD_EEEEENSB_IJNSC_ILi128EEENSC_ILi64EEENSB_IJNSC_ILi32EEEEEEEEENS_10tfloat32_tESL_NSA_8TiledMMAINSA_8MMA_AtomIJNSA_17SM100_MMA_TF32_SSISL_SL_fLi128ELi64ELNSA_4UMMA5MajorE0ELSQ_1ELNSP_7ScaleInE0ELSR_0EEEEEENSA_6LayoutISE_NSB_IJNSC_ILi0EEESV_SV_EEEEENSB_IJNSA_10UnderscoreESY_SY_EEEEENS7_6detail27Sm100ImplicitGemmTileTraitsINSA_20SM90_TMA_LOAD_IM2COLENSA_14ComposedLayoutINSA_7SwizzleILi3ELi4ELi3EEENSA_18smem_ptr_flag_bitsILi32EEENSU_INSB_IJNSC_ILi8EEESI_EEENSB_IJSI_SD_EEEEEEEvEENS12_INSA_13SM90_TMA_LOADENS14_INS15_ILi2ELi5ELi2EEES18_NSU_INSB_IJSI_NSC_ILi4EEEEEENSB_IJSD_SI_EEEEEEEvEEEENS_8epilogue10collective18CollectiveEpilogueINS1O_23Sm100TmaWarpSpecializedILi4ELi2ELi16ELb1ELb0EEEJSK_NSB_IJNSU_ISG_SD_EENSU_INSC_ILi16EEESD_EEEEESL_NSB_IJNSB_IJlllEEESD_SV_EEESL_S1Y_NS1O_6fusion15FusionCallbacksIS1S_NS1Z_17LinearCombinationISL_fSL_fLNS_15FloatRoundStyleE2EEESK_S1W_JEEENSA_5SM1004TMEM4LOAD26SM100_TMEM_LOAD_32dp32b16xES13_NS14_INS15_ILi2ELi4ELi3EEES18_NSU_INSB_IJS19_S1U_EEENSB_IJS1U_SD_EEEEEEENSA_39AutoVectorizingCopyWithAssumedAlignmentILi128EEENSA_21SM90_TMA_STORE_IM2COLES2D_S2F_S2F_EEEvvEEEEvNT_6ParamsE:
        .type           _ZN7cutlass13device_kernelINS_4conv6kernel13ConvUniversalINS1_16ConvProblemShapeILNS1_8OperatorE1ELi2EEENS1_10collective14CollectiveConvINS1_47MainloopSm100TmaUmmaWarpSpecializedImplicitGemmILS5_1ELi8ELi2ELi1ELi2EN4cute5tupleIJNSA_1CILi1EEESD_SD_EEEEENSB_IJNSC_ILi128EEENSC_ILi64EEENSB_IJNSC_ILi32EEEEEEEEENS_10tfloat32_tESL_NSA_8TiledMMAINSA_8MMA_AtomIJNSA_17SM100_MMA_TF32_SSISL_SL_fLi128ELi64ELNSA_4UMMA5MajorE0ELSQ_1ELNSP_7ScaleInE0ELSR_0EEEEEENSA_6LayoutISE_NSB_IJNSC_ILi0EEESV_SV_EEEEENSB_IJNSA_10UnderscoreESY_SY_EEEEENS7_6detail27Sm100ImplicitGemmTileTraitsINSA_20SM90_TMA_LOAD_IM2COLENSA_14ComposedLayoutINSA_7SwizzleILi3ELi4ELi3EEENSA_18smem_ptr_flag_bitsILi32EEENSU_INSB_IJNSC_ILi8EEESI_EEENSB_IJSI_SD_EEEEEEEvEENS12_INSA_13SM90_TMA_LOADENS14_INS15_ILi2ELi5ELi2EEES18_NSU_INSB_IJSI_NSC_ILi4EEEEEENSB_IJSD_SI_EEEEEEEvEEEENS_8epilogue10collective18CollectiveEpilogueINS1O_23Sm100TmaWarpSpecializedILi4ELi2ELi16ELb1ELb0EEEJSK_NSB_IJNSU_ISG_SD_EENSU_INSC_ILi16EEESD_EEEEESL_NSB_IJNSB_IJlllEEESD_SV_EEESL_S1Y_NS1O_6fusion15FusionCallbacksIS1S_NS1Z_17LinearCombinationISL_fSL_fLNS_15FloatRoundStyleE2EEESK_S1W_JEEENSA_5SM1004TMEM4LOAD26SM100_TMEM_LOAD_32dp32b16xES13_NS14_INS15_ILi2ELi4ELi3EEES18_NSU_INSB_IJS19_S1U_EEENSB_IJS1U_SD_EEEEEEENSA_39AutoVectorizingCopyWithAssumedAlignmentILi128EEENSA_21SM90_TMA_STORE_IM2COLES2D_S2F_S2F_EEEvvEEEEvNT_6ParamsE,@function
        .size           _ZN7cutlass13device_kernelINS_4conv6kernel13ConvUniversalINS1_16ConvProblemShapeILNS1_8OperatorE1ELi2EEENS1_10collective14CollectiveConvINS1_47MainloopSm100TmaUmmaWarpSpecializedImplicitGemmILS5_1ELi8ELi2ELi1ELi2EN4cute5tupleIJNSA_1CILi1EEESD_SD_EEEEENSB_IJNSC_ILi128EEENSC_ILi64EEENSB_IJNSC_ILi32EEEEEEEEENS_10tfloat32_tESL_NSA_8TiledMMAINSA_8MMA_AtomIJNSA_17SM100_MMA_TF32_SSISL_SL_fLi128ELi64ELNSA_4UMMA5MajorE0ELSQ_1ELNSP_7ScaleInE0ELSR_0EEEEEENSA_6LayoutISE_NSB_IJNSC_ILi0EEESV_SV_EEEEENSB_IJNSA_10UnderscoreESY_SY_EEEEENS7_6detail27Sm100ImplicitGemmTileTraitsINSA_20SM90_TMA_LOAD_IM2COLENSA_14ComposedLayoutINSA_7SwizzleILi3ELi4ELi3EEENSA_18smem_ptr_flag_bitsILi32EEENSU_INSB_IJNSC_ILi8EEESI_EEENSB_IJSI_SD_EEEEEEEvEENS12_INSA_13SM90_TMA_LOADENS14_INS15_ILi2ELi5ELi2EEES18_NSU_INSB_IJSI_NSC_ILi4EEEEEENSB_IJSD_SI_EEEEEEEvEEEENS_8epilogue10collective18CollectiveEpilogueINS1O_23Sm100TmaWarpSpecializedILi4ELi2ELi16ELb1ELb0EEEJSK_NSB_IJNSU_ISG_SD_EENSU_INSC_ILi16EEESD_EEEEESL_NSB_IJNSB_IJlllEEESD_SV_EEESL_S1Y_NS1O_6fusion15FusionCallbacksIS1S_NS1Z_17LinearCombinationISL_fSL_fLNS_15FloatRoundStyleE2EEESK_S1W_JEEENSA_5SM1004TMEM4LOAD26SM100_TMEM_LOAD_32dp32b16xES13_NS14_INS15_ILi2ELi4ELi3EEES18_NSU_INSB_IJS19_S1U_EEENSB_IJS1U_SD_EEEEEEENSA_39AutoVectorizingCopyWithAssumedAlignmentILi128EEENSA_21SM90_TMA_STORE_IM2COLES2D_S2F_S2F_EEEvvEEEEvNT_6ParamsE,(.L_x_178 - _ZN7cutlass13device_kernelINS_4conv6kernel13ConvUniversalINS1_16ConvProblemShapeILNS1_8OperatorE1ELi2EEENS1_10collective14CollectiveConvINS1_47MainloopSm100TmaUmmaWarpSpecializedImplicitGemmILS5_1ELi8ELi2ELi1ELi2EN4cute5tupleIJNSA_1CILi1EEESD_SD_EEEEENSB_IJNSC_ILi128EEENSC_ILi64EEENSB_IJNSC_ILi32EEEEEEEEENS_10tfloat32_tESL_NSA_8TiledMMAINSA_8MMA_AtomIJNSA_17SM100_MMA_TF32_SSISL_SL_fLi128ELi64ELNSA_4UMMA5MajorE0ELSQ_1ELNSP_7ScaleInE0ELSR_0EEEEEENSA_6LayoutISE_NSB_IJNSC_ILi0EEESV_SV_EEEEENSB_IJNSA_10UnderscoreESY_SY_EEEEENS7_6detail27Sm100ImplicitGemmTileTraitsINSA_20SM90_TMA_LOAD_IM2COLENSA_14ComposedLayoutINSA_7SwizzleILi3ELi4ELi3EEENSA_18smem_ptr_flag_bitsILi32EEENSU_INSB_IJNSC_ILi8EEESI_EEENSB_IJSI_SD_EEEEEEEvEENS12_INSA_13SM90_TMA_LOADENS14_INS15_ILi2ELi5ELi2EEES18_NSU_INSB_IJSI_NSC_ILi4EEEEEENSB_IJSD_SI_EEEEEEEvEEEENS_8epilogue10collective18CollectiveEpilogueINS1O_23Sm100TmaWarpSpecializedILi4ELi2ELi16ELb1ELb0EEEJSK_NSB_IJNSU_ISG_SD_EENSU_INSC_ILi16EEESD_EEEEESL_NSB_IJNSB_IJlllEEESD_SV_EEESL_S1Y_NS1O_6fusion15FusionCallbacksIS1S_NS1Z_17LinearCombinationISL_fSL_fLNS_15FloatRoundStyleE2EEESK_S1W_JEEENSA_5SM1004TMEM4LOAD26SM100_TMEM_LOAD_32dp32b16xES13_NS14_INS15_ILi2ELi4ELi3EEES18_NSU_INSB_IJS19_S1U_EEENSB_IJS1U_SD_EEEEEEENSA_39AutoVectorizingCopyWithAssumedAlignmentILi128EEENSA_21SM90_TMA_STORE_IM2COLES2D_S2F_S2F_EEEvvEEEEvNT_6ParamsE)
        .other          _ZN7cutlass13device_kernelINS_4conv6kernel13ConvUniversalINS1_16ConvProblemShapeILNS1_8OperatorE1ELi2EEENS1_10collective14CollectiveConvINS1_47MainloopSm100TmaUmmaWarpSpecializedImplicitGemmILS5_1ELi8ELi2ELi1ELi2EN4cute5tupleIJNSA_1CILi1EEESD_SD_EEEEENSB_IJNSC_ILi128EEENSC_ILi64EEENSB_IJNSC_ILi32EEEEEEEEENS_10tfloat32_tESL_NSA_8TiledMMAINSA_8MMA_AtomIJNSA_17SM100_MMA_TF32_SSISL_SL_fLi128ELi64ELNSA_4UMMA5MajorE0ELSQ_1ELNSP_7ScaleInE0ELSR_0EEEEEENSA_6LayoutISE_NSB_IJNSC_ILi0EEESV_SV_EEEEENSB_IJNSA_10UnderscoreESY_SY_EEEEENS7_6detail27Sm100ImplicitGemmTileTraitsINSA_20SM90_TMA_LOAD_IM2COLENSA_14ComposedLayoutINSA_7SwizzleILi3ELi4ELi3EEENSA_18smem_ptr_flag_bitsILi32EEENSU_INSB_IJNSC_ILi8EEESI_EEENSB_IJSI_SD_EEEEEEEvEENS12_INSA_13SM90_TMA_LOADENS14_INS15_ILi2ELi5ELi2EEES18_NSU_INSB_IJSI_NSC_ILi4EEEEEENSB_IJSD_SI_EEEEEEEvEEEENS_8epilogue10collective18CollectiveEpilogueINS1O_23Sm100TmaWarpSpecializedILi4ELi2ELi16ELb1ELb0EEEJSK_NSB_IJNSU_ISG_SD_EENSU_INSC_ILi16EEESD_EEEEESL_NSB_IJNSB_IJlllEEESD_SV_EEESL_S1Y_NS1O_6fusion15FusionCallbacksIS1S_NS1Z_17LinearCombinationISL_fSL_fLNS_15FloatRoundStyleE2EEESK_S1W_JEEENSA_5SM1004TMEM4LOAD26SM100_TMEM_LOAD_32dp32b16xES13_NS14_INS15_ILi2ELi4ELi3EEES18_NSU_INSB_IJS19_S1U_EEENSB_IJS1U_SD_EEEEEEENSA_39AutoVectorizingCopyWithAssumedAlignmentILi128EEENSA_21SM90_TMA_STORE_IM2COLES2D_S2F_S2F_EEEvvEEEEvNT_6ParamsE,@"STO_CUDA_ENTRY STV_DEFAULT"
_ZN7cutlass13device_kernelINS_4conv6kernel13ConvUniversalINS1_16ConvProblemShapeILNS1_8OperatorE1ELi2EEENS1_10collective14CollectiveConvINS1_47MainloopSm100TmaUmmaWarpSpecializedImplicitGemmILS5_1ELi8ELi2ELi1ELi2EN4cute5tupleIJNSA_1CILi1EEESD_SD_EEEEENSB_IJNSC_ILi128EEENSC_ILi64EEENSB_IJNSC_ILi32EEEEEEEEENS_10tfloat32_tESL_NSA_8TiledMMAINSA_8MMA_AtomIJNSA_17SM100_MMA_TF32_SSISL_SL_fLi128ELi64ELNSA_4UMMA5MajorE0ELSQ_1ELNSP_7ScaleInE0ELSR_0EEEEEENSA_6LayoutISE_NSB_IJNSC_ILi0EEESV_SV_EEEEENSB_IJNSA_10UnderscoreESY_SY_EEEEENS7_6detail27Sm100ImplicitGemmTileTraitsINSA_20SM90_TMA_LOAD_IM2COLENSA_14ComposedLayoutINSA_7SwizzleILi3ELi4ELi3EEENSA_18smem_ptr_flag_bitsILi32EEENSU_INSB_IJNSC_ILi8EEESI_EEENSB_IJSI_SD_EEEEEEEvEENS12_INSA_13SM90_TMA_LOADENS14_INS15_ILi2ELi5ELi2EEES18_NSU_INSB_IJSI_NSC_ILi4EEEEEENSB_IJSD_SI_EEEEEEEvEEEENS_8epilogue10collective18CollectiveEpilogueINS1O_23Sm100TmaWarpSpecializedILi4ELi2ELi16ELb1ELb0EEEJSK_NSB_IJNSU_ISG_SD_EENSU_INSC_ILi16EEESD_EEEEESL_NSB_IJNSB_IJlllEEESD_SV_EEESL_S1Y_NS1O_6fusion15FusionCallbacksIS1S_NS1Z_17LinearCombinationISL_fSL_fLNS_15FloatRoundStyleE2EEESK_S1W_JEEENSA_5SM1004TMEM4LOAD26SM100_TMEM_LOAD_32dp32b16xES13_NS14_INS15_ILi2ELi4ELi3EEES18_NSU_INSB_IJS19_S1U_EEENSB_IJS1U_SD_EEEEEEENSA_39AutoVectorizingCopyWithAssumedAlignmentILi128EEENSA_21SM90_TMA_STORE_IM2COLES2D_S2F_S2F_EEEvvEEEEvNT_6ParamsE:
[----:B------:R-:W1:Y:S01]  /*0000*/  LDC R1, c[0x0][0x37c] ;  /* 0x0000df00ff017b82 */ /* 0x000e620000000800 */
[----:B------:R-:W2:Y:S01]  /*0010*/  S2R R88, SR_TID.X ;  /* 0x0000000000587919 */ /* 0x000ea20000002100 */
[----:B------:R-:W3:Y:S01]  /*0020*/  LDCU.64 UR4, c[0x0][0x890] ;  /* 0x00011200ff0477ac */ /* 0x000ee20008000a00 */
[----:B-1----:R-:W-:Y:S01]  /*0030*/  VIADD R1, R1, 0xfffffff8 ;  /* 0xfffffff801017836 */ /* 0x002fe20000000000 */
[----:B------:R-:W-:Y:S02]  /*0040*/  PRMT R79, RZ, 0x7610, R79 ;  /* 0x00007610ff4f7816 */ /* 0x000fe4000000004f */
[----:B------:R-:W-:Y:S01]  /*0050*/  ELECT P5, URZ, PT ;  /* 0x0000000000ff782f */ /* 0x000fe200038a0000 */
[----:B------:R-:W1:Y:S01]  /*0060*/  LDCU.64 UR48, c[0x0][0x358] ;  /* 0x00006b00ff3077ac */ /* 0x000e620008000a00 */
[----:B---3--:R-:W-:-:S04]  /*0070*/  UISETP.NE.U32.AND UP0, UPT, UR4, URZ, UPT ;  /* 0x000000ff0400728c */ /* 0x008fc8000bf05070 */
[----:B------:R-:W-:Y:S01]  /*0080*/  UISETP.NE.AND.EX UP0, UPT, UR5, URZ, UPT, UP0 ;  /* 0x000000ff0500728c */ /* 0x000fe2000bf05300 */
[----:B--2---:R-:W-:-:S05]  /*0090*/  SHF.R.U32.HI R90, RZ, 0x5, R88 ;  /* 0x00000005ff5a7819 */ /* 0x004fca0000011658 */
[----:B------:R-:W2:Y:S02]  /*00a0*/  SHFL.IDX PT, R0, R90, RZ, 0x1f ;  /* 0x00001fff5a007589 */ /* 0x000ea400000e0000 */
[----:B--2---:R-:W-:Y:S01]  /*00b0*/  R2UR UR8, R0 ;  /* 0x00000000000872ca */ /* 0x004fe200000e0000 */
[----:B-1----:R-:W-:-:S14]  /*00c0*/  BRA.U UP0, `(.L_x_0) ;  /* 0x00000001002c7547 */ /* 0x002fdc000b800000 */
[----:B------:R-:W1:Y:S02]  /*00d0*/  LDCU.64 UR6, c[0x0][0x888] ;  /* 0x00011100ff0677ac */ /* 0x000e640008000a00 */
[----:B-1----:R-:W-:-:S04]  /*00e0*/  UISETP.NE.U32.AND UP0, UPT, UR6, URZ, UPT ;  /* 0x000000ff0600728c */ /* 0x002fc8000bf05070 */
[----:B------:R-:W-:-:S09]  /*00f0*/  UISETP.NE.AND.EX UP0, UPT, UR7, URZ, UPT, UP0 ;  /* 0x000000ff0700728c */ /* 0x000fd2000bf05300 */
[----:B------:R-:W-:Y:S05]  /*0100*/  BRA.U !UP0, `(.L_x_1) ;  /* 0x0000000108107547 */ /* 0x000fea000b800000 */
[----:B------:R-:W1:Y:S02]  /*0110*/  LDC.64 R2, c[0x0][0x888] ;  /* 0x00022200ff027b82 */ /* 0x000e640000000a00 */
[----:B-1----:R1:W5:Y:S01]  /*0120*/  LDG.E R35, desc[UR48][R2.64] ;  /* 0x0000003002237981 */ /* 0x002362000c1e1900 */
[----:B------:R-:W-:Y:S01]  /*0130*/  HFMA2 R79, -RZ, RZ, 0, 5.9604644775390625e-08 ;  /* 0x00000001ff4f7431 */ /* 0x000fe200000001ff */
[----:B------:R-:W-:Y:S05]  /*0140*/  BRA `(.L_x_0) ;  /* 0x00000000000c7947 */ /* 0x000fea0003800000 */
.L_x_1:
[----:B------:R-:W1:Y:S01]  /*0150*/  LDCU UR6, c[0x0][0x880] ;  /* 0x00011000ff0677ac */ /* 0x000e620008000800 */
[----:B------:R-:W-:Y:S01]  /*0160*/  HFMA2 R79, -RZ, RZ, 0, 5.9604644775390625e-08 ;  /* 0x00000001ff4f7431 */ /* 0x000fe200000001ff */
[----:B-1----:R-:W-:-:S07]  /*0170*/  MOV R35, UR6 ;  /* 0x0000000600237c02 */ /* 0x002fce0008000f00 */
.L_x_0:
[----:B------:R-:W2:Y:S02]  /*0180*/  LDCU.64 UR6, c[0x0][0x8b0] ;  /* 0x00011600ff0677ac */ /* 0x000ea40008000a00 */
[----:B--2---:R-:W-:-:S04]  /*0190*/  UISETP.NE.U32.AND UP0, UPT, UR6, URZ, UPT ;  /* 0x000000ff0600728c */ /* 0x004fc8000bf05070 */
[----:B------:R-:W-:-:S09]  /*01a0*/  UISETP.NE.AND.EX UP0, UPT, UR7, URZ, UPT, UP0 ;  /* 0x000000ff0700728c */ /* 0x000fd2000bf05300 */
[----:B------:R-:W-:Y:S05]  /*01b0*/  BRA.U UP0, `(.L_x_2) ;  /* 0x0000000100247547 */ /* 0x000fea000b800000 */
[----:B------:R-:W2:Y:S02]  /*01c0*/  LDCU.64 UR6, c[0x0][0x8a8] ;  /* 0x00011500ff0677ac */ /* 0x000ea40008000a00 */
[----:B--2---:R-:W-:-:S04]  /*01d0*/  UISETP.NE.U32.AND UP0, UPT, UR6, URZ, UPT ;  /* 0x000000ff0600728c */ /* 0x004fc8000bf05070 */
[----:B------:R-:W-:-:S09]  /*01e0*/  UISETP.NE.AND.EX UP0, UPT, UR7, URZ, UPT, UP0 ;  /* 0x000000ff0700728c */ /* 0x000fd2000bf05300 */
[----:B------:R-:W-:Y:S05]  /*01f0*/  BRA.U !UP0, `(.L_x_3) ;  /* 0x00000001080c7547 */ /* 0x000fea000b800000 */
[----:B-1----:R-:W1:Y:S02]  /*0200*/  LDC.64 R2, c[0x0][0x8a8] ;  /* 0x00022a00ff027b82 */ /* 0x002e640000000a00 */
[----:B-1----:R2:W5:Y:S01]  /*0210*/  LDG.E R33, desc[UR48][R2.64] ;  /* 0x0000003002217981 */ /* 0x002562000c1e1900 */
[----:B------:R-:W-:Y:S05]  /*0220*/  BRA `(.L_x_2) ;  /* 0x0000000000087947 */ /* 0x000fea0003800000 */
.L_x_3:
[----:B------:R-:W2:Y:S02]  /*0230*/  LDCU UR6, c[0x0][0x8a0] ;  /* 0x00011400ff0677ac */ /* 0x000ea40008000800 */
[----:B--2---:R-:W-:Y:S02]  /*0240*/  MOV R33, UR6 ;  /* 0x0000000600217c02 */ /* 0x004fe40008000f00 */
.L_x_2:
[----:B------:R-:W-:Y:S01]  /*0250*/  IMAD.U32 R0, RZ, RZ, UR8 ;  /* 0x00000008ff007e24 */ /* 0x000fe2000f8e00ff */
[----:B------:R-:W-:Y:S04]  /*0260*/  BSSY.RECONVERGENT B0, `(.L_x_4) ;  /* 0x000000c000007945 */ /* 0x000fe80003800200 */
[C---:B------:R-:W-:Y:S02]  /*0270*/  ISETP.NE.OR P1, PT, R0.reuse, 0x1, !P5 ;  /* 0x000000010000780c */ /* 0x040fe40006f25670 */
[----:B------:R-:W-:-:S11]  /*0280*/  ISETP.NE.OR P0, PT, R0, 0x3, !P5 ;  /* 0x000000030000780c */ /* 0x000fd60006f05670 */
[----:B------:R-:W-:Y:S05]  /*0290*/  @P1 BRA `(.L_x_5) ;  /* 0x0000000000201947 */ /* 0x000fea0003800000 */
[----:B------:R-:W3:Y:S02]  /*02a0*/  LDCU.64 UR6, c[0x0][0x348] ;  /* 0x00006900ff0677ac */ /* 0x000ee40008000a00 */
[----:B---3--:R-:W-:Y:S02]  /*02b0*/  UIADD3 UR10, UP1, UPT, UR6, 0x80, URZ ;  /* 0x00000080060a7890 */ /* 0x008fe4000ff3e0ff */
[----:B------:R-:W-:Y:S02]  /*02c0*/  UIADD3 UR6, UP0, UPT, UR6, 0x180, URZ ;  /* 0x0000018006067890 */ /* 0x000fe4000ff1e0ff */
[----:B------:R-:W-:Y:S02]  /*02d0*/  UIADD3.X UR11, UPT, UPT, URZ, UR7, URZ, UP1, !UPT ;  /* 0x00000007ff0b7290 */ /* 0x000fe40008ffe4ff */
[----:B------:R-:W-:-:S07]  /*02e0*/  UIADD3.X UR7, UPT, UPT, URZ, UR7, URZ, UP0, !UPT ;  /* 0x00000007ff077290 */ /* 0x000fce00087fe4ff */
[----:B------:R3:W-:Y:S02]  /*02f0*/  UTMACCTL.PF [UR10] ;  /* 0x000000000a0079b9 */ /* 0x0007e40008040000 */
[----:B------:R3:W-:Y:S02]  /*0300*/  UTMACCTL.PF [UR6] ;  /* 0x00000000060079b9 */ /* 0x0007e40008040000 */
[----:B---3--:R-:W-:Y:S01]  /*0310*/  NOP ;  /* 0x0000000000007918 */ /* 0x008fe20000000000 */
.L_x_5:
[----:B------:R-:W-:Y:S05]  /*0320*/  BSYNC.RECONVERGENT B0 ;  /* 0x0000000000007941 */ /* 0x000fea0003800200 */
.L_x_4:
[----:B------:R-:W-:Y:S04]  /*0330*/  BSSY.RECONVERGENT B0, `(.L_x_6) ;  /* 0x000000a000007945 */ /* 0x000fe80003800200 */
        /* <DEDUP_REMOVED lines=9> */
.L_x_7:
[----:B------:R-:W-:Y:S05]  /*03d0*/  BSYNC.RECONVERGENT B0 ;  /* 0x0000000000007941 */ /* 0x000fea0003800200 */
.L_x_6:
[----:B------:R-:W3:Y:S01]  /*03e0*/  LDCU.64 UR6, c[0x0][0x888] ;  /* 0x00011100ff0677ac */ /* 0x000ee20008000a00 */
[----:B------:R-:W-:Y:S02]  /*03f0*/  UISETP.EQ.U32.AND UP1, UPT, UR4, URZ, UPT ;  /* 0x000000ff0400728c */ /* 0x000fe4000bf22070 */
[----:B------:R-:W-:Y:S02]  /*0400*/  UPLOP3.LUT UP2, UPT, UPT, UPT, UPT, 0x80, 0x8 ;  /* 0x000000000008789c */ /* 0x000fe40003f4f070 */
[----:B---3--:R-:W-:-:S04]  /*0410*/  UISETP.NE.U32.AND UP0, UPT, UR6, URZ, UPT ;  /* 0x000000ff0600728c */ /* 0x008fc8000bf05070 */
[----:B------:R-:W-:-:S04]  /*0420*/  UISETP.NE.AND.EX UP0, UPT, UR7, URZ, UPT, UP0 ;  /* 0x000000ff0700728c */ /* 0x000fc8000bf05300 */
[----:B------:R-:W-:-:S04]  /*0430*/  UISETP.EQ.OR.EX UP3, UPT, UR5, URZ, !UP0, UP1 ;  /* 0x000000ff0500728c */ /* 0x000fc8000c762710 */
[----:B------:R-:W-:-:S05]  /*0440*/  UP2UR UR53, UPR, URZ, 0x8 ;  /* 0x00000008ff357883 */ /* 0x000fca0008000000 */
[----:B------:R-:W-:Y:S07]  /*0450*/  BRA.U !UP3, `(.L_x_8) ;  /* 0x000000010b207547 */ /* 0x000fee000b800000 */
[----:B------:R-:W-:Y:S01]  /*0460*/  UISETP.NE.U32.AND UP2, UPT, UR4, URZ, UPT ;  /* 0x000000ff0400728c */ /* 0x000fe2000bf45070 */
[----:B-----5:R-:W-:Y:S01]  /*0470*/  FSETP.NEU.AND P0, PT, R35, RZ, PT ;  /* 0x000000ff2300720b */ /* 0x020fe20003f0d000 */
[----:B------:R-:W-:Y:S02]  /*0480*/  USEL UR4, URZ, 0xffffffff, UP0 ;  /* 0xffffffffff047887 */ /* 0x000fe40008000000 */
[----:B------:R-:W-:-:S10]  /*0490*/  UISETP.NE.AND.EX UP2, UPT, UR5, URZ, UPT, UP2 ;  /* 0x000000ff0500728c */ /* 0x000fd4000bf45320 */
[----:B------:R-:W-:Y:S01]  /*04a0*/  VOTEU.ANY UP1, P0 ;  /* 0x0000000000ff7886 */ /* 0x000fe20000020100 */
[----:B------:R-:W-:-:S04]  /*04b0*/  @!UP2 USEL UR4, URZ, 0xffffffff, UP1 ;  /* 0xffffffffff04a887 */ /* 0x000fc80008800000 */
[----:B------:R-:W-:-:S04]  /*04c0*/  ULOP3.LUT UR4, UR4, 0x1, URZ, 0xc0, !UPT ;  /* 0x0000000104047892 */ /* 0x000fc8000f8ec0ff */
[----:B------:R-:W-:-:S11]  /*04d0*/  UISETP.NE.U32.AND UP2, UPT, UR4, 0x1, UPT ;  /* 0x000000010400788c */ /* 0x000fd6000bf45070 */
.L_x_8:
[----:B-12---:R-:W1:Y:S01]  /*04e0*/  SHFL.IDX PT, R2, R90, RZ, 0x1f ;  /* 0x00001fff5a027589 */ /* 0x006e6200000e0000 */
[----:B------:R-:W-:-:S04]  /*04f0*/  UISETP.NE.AND UP1, UPT, UR8, 0x2, UPT ;  /* 0x000000020800788c */ /* 0x000fc8000bf25270 */
[----:B------:R-:W-:Y:S01]  /*0500*/  USEL UR6, URZ, 0x1, UP1 ;  /* 0x00000001ff067887 */ /* 0x000fe20008800000 */
[----:B-1----:R-:W-:-:S13]  /*0510*/  ISETP.NE.AND P0, PT, R2, RZ, PT ;  /* 0x000000ff0200720c */ /* 0x002fda0003f05270 */
[----:B------:R-:W-:Y:S05]  /*0520*/  @P0 BRA `(.L_x_9) ;  /* 0x0000000000680947 */ /* 0x000fea0003800000 */
[----:B------:R-:W1:Y:S01]  /*0530*/  S2UR UR5, SR_CgaCtaId ;  /* 0x00000000000579c3 */ /* 0x000e620000008800 */
[----:B------:R-:W-:Y:S01]  /*0540*/  UMOV UR7, 0x400 ;  /* 0x0000040000077882 */ /* 0x000fe20000000000 */
[----:B------:R-:W-:Y:S01]  /*0550*/  UMOV UR4, 0x1 ;  /* 0x0000000100047882 */ /* 0x000fe20000000000 */
[----:B------:R-:W-:Y:S01]  /*0560*/  ELECT P0, URZ, PT ;  /* 0x0000000000ff782f */ /* 0x000fe20003800000 */
[----:B------:R-:W-:-:S04]  /*0570*/  UIADD3 UR10, UPT, UPT, -UR4, 0x100000, URZ ;  /* 0x00100000040a7890 */ /* 0x000fc8000fffe1ff */
[----:B------:R-:W-:Y:S02]  /*0580*/  USHF.L.U32 UR11, UR10, 0xb, URZ ;  /* 0x0000000b0a0b7899 */ /* 0x000fe400080006ff */
[----:B------:R-:W-:Y:S02]  /*0590*/  USHF.L.U32 UR10, UR10, 0x1, URZ ;  /* 0x000000010a0a7899 */ /* 0x000fe400080006ff */
[----:B-1----:R-:W-:Y:S01]  /*05a0*/  ULEA UR5, UR5, UR7, 0x18 ;  /* 0x0000000705057291 */ /* 0x002fe2000f8ec0ff */
[----:B------:R-:W1:Y:S11]  /*05b0*/  FENCE.VIEW.ASYNC.S ;  /* 0x00000000000073c6 */ /* 0x000e760000000000 */
[----:B-1----:R1:W2:Y:S01]  /*05c0*/  SYNCS.EXCH.64 URZ, [UR5], UR10 ;  /* 0x0000000a05ff75b2 */ /* 0x0022a20008000100 */
[----:B------:R1:W3:Y:S01]  /*05d0*/  SYNCS.EXCH.64 URZ, [UR5+0x40], UR10 ;  /* 0x0000400a05ff75b2 */ /* 0x0002e20008000100 */
[----:B------:R1:W4:Y:S01]  /*05e0*/  SYNCS.EXCH.64 URZ, [UR5+0x8], UR10 ;  /* 0x0000080a05ff75b2 */ /* 0x0003220008000100 */
[----:B------:R1:W1:Y:S01]  /*05f0*/  SYNCS.EXCH.64 URZ, [UR5+0x48], UR10 ;  /* 0x0000480a05ff75b2 */ /* 0x0002620008000100 */
        /* <DEDUP_REMOVED lines=12> */
[----:B------:R-:W-:Y:S01]  /*06c0*/  NOP ;  /* 0x0000000000007918 */ /* 0x000fe20000000000 */
.L_x_9:
[----:B------:R-:W2:Y:S01]  /*06d0*/  SHFL.IDX PT, R2, R90, RZ, 0x1f ;  /* 0x00001fff5a027589 */ /* 0x000ea200000e0000 */
[----:B------:R-:W-:Y:S01]  /*06e0*/  NOP ;  /* 0x0000000000007918 */ /* 0x000fe20000000000 */
[----:B--2---:R-:W-:-:S13]  /*06f0*/  ISETP.NE.AND P0, PT, R2, 0x1, PT ;  /* 0x000000010200780c */ /* 0x004fda0003f05270 */
[----:B------:R-:W-:Y:S05]  /*0700*/  @P0 BRA `(.L_x_10) ;  /* 0x0000000000580947 */ /* 0x000fea0003800000 */
[----:B------:R-:W2:Y:S01]  /*0710*/  S2UR UR7, SR_CgaCtaId ;  /* 0x00000000000779c3 */ /* 0x000ea20000008800 */
[----:B------:R-:W-:Y:S01]  /*0720*/  UMOV UR9, 0x400 ;  /* 0x0000040000097882 */ /* 0x000fe20000000000 */
[----:B-1----:R-:W-:Y:S01]  /*0730*/  UMOV UR5, 0x20 ;  /* 0x0000002000057882 */ /* 0x002fe20000000000 */
[----:B------:R-:W-:Y:S01]  /*0740*/  UMOV UR4, 0x80 ;  /* 0x0000008000047882 */ /* 0x000fe20000000000 */
[----:B------:R-:W-:-:S04]  /*0750*/  UIADD3 UR10, UPT, UPT, -UR5, 0x100000, URZ ;  /* 0x00100000050a7890 */ /* 0x000fc8000fffe1ff */
[----:B------:R-:W-:Y:S02]  /*0760*/  USHF.L.U32 UR11, UR10, 0xb, URZ ;  /* 0x0000000b0a0b7899 */ /* 0x000fe400080006ff */
[----:B------:R-:W-:Y:S02]  /*0770*/  USHF.L.U32 UR10, UR10, 0x1, URZ ;  /* 0x000000010a0a7899 */ /* 0x000fe400080006ff */
[----:B------:R-:W-:-:S04]  /*0780*/  UIADD3 UR4, UPT, UPT, -UR4, 0x100000, URZ ;  /* 0x0010000004047890 */ /* 0x000fc8000fffe1ff */
[----:B------:R-:W-:Y:S02]  /*0790*/  USHF.L.U32 UR5, UR4, 0xb, URZ ;  /* 0x0000000b04057899 */ /* 0x000fe400080006ff */
[----:B------:R-:W-:Y:S01]  /*07a0*/  USHF.L.U32 UR4, UR4, 0x1, URZ ;  /* 0x0000000104047899 */ /* 0x000fe200080006ff */
[----:B------:R-:W-:Y:S01]  /*07b0*/  ELECT P0, URZ, PT ;  /* 0x0000000000ff782f */ /* 0x000fe20003800000 */
[----:B--2---:R-:W-:Y:S01]  /*07c0*/  ULEA UR7, UR7, UR9, 0x18 ;  /* 0x0000000907077291 */ /* 0x004fe2000f8ec0ff */
[----:B------:R-:W1:Y:S11]  /*07d0*/  FENCE.VIEW.ASYNC.S ;  /* 0x00000000000073c6 */ /* 0x000e760000000000 */
[----:B-1----:R2:W1:Y:S01]  /*07e0*/  SYNCS.EXCH.64 URZ, [UR7+0x80], UR10 ;  /* 0x0000800a07ff75b2 */ /* 0x0024620008000100 */
[----:B------:R2:W1:Y:S01]  /*07f0*/  SYNCS.EXCH.64 URZ, [UR7+0xa0], UR4 ;  /* 0x0000a00407ff75b2 */ /* 0x0004620008000100 */
[----:B------:R2:W1:Y:S01]  /*0800*/  SYNCS.EXCH.64 URZ, [UR7+0x88], UR10 ;  /* 0x0000880a07ff75b2 */ /* 0x0004620008000100 */
[----:B------:R2:W1:Y:S01]  /*0810*/  SYNCS.EXCH.64 URZ, [UR7+0xa8], UR4 ;  /* 0x0000a80407ff75b2 */ /* 0x0004620008000100 */
[----:B------:R2:W1:Y:S01]  /*0820*/  SYNCS.EXCH.64 URZ, [UR7+0x90], UR10 ;  /* 0x0000900a07ff75b2 */ /* 0x0004620008000100 */
[----:B------:R2:W1:Y:S01]  /*0830*/  SYNCS.EXCH.64 URZ, [UR7+0xb0], UR4 ;  /* 0x0000b00407ff75b2 */ /* 0x0004620008000100 */
[----:B------:R2:W1:Y:S01]  /*0840*/  SYNCS.EXCH.64 URZ, [UR7+0x98], UR10 ;  /* 0x0000980a07ff75b2 */ /* 0x0004620008000100 */
[----:B------:R2:W1:Y:S02]  /*0850*/  SYNCS.EXCH.64 URZ, [UR7+0xb8], UR4 ;  /* 0x0000b80407ff75b2 */ /* 0x0004640008000100 */
[----:B--2---:R-:W-:Y:S01]  /*0860*/  NOP ;  /* 0x0000000000007918 */ /* 0x004fe20000000000 */
.L_x_10:
[----:B------:R-:W2:Y:S01]  /*0870*/  SHFL.IDX PT, R2, R90, RZ, 0x1f ;  /* 0x00001fff5a027589 */ /* 0x000ea200000e0000 */
[----:B------:R-:W-:Y:S01]  /*0880*/  NOP ;  /* 0x0000000000007918 */ /* 0x000fe20000000000 */
[----:B--2---:R-:W-:-:S13]  /*0890*/  ISETP.NE.AND P0, PT, R2, 0x3, PT ;  /* 0x000000030200780c */ /* 0x004fda0003f05270 */
[----:B------:R-:W-:Y:S05]  /*08a0*/  @P0 BRA `(.L_x_11) ;  /* 0x0000000000300947 */ /* 0x000fea0003800000 */
[----:B-1----:R-:W1:Y:S01]  /*08b0*/  S2UR UR5, SR_CgaCtaId ;  /* 0x00000000000579c3 */ /* 0x002e620000008800 */
        /* <DEDUP_REMOVED lines=8> */
[----:B-1----:R2:W1:Y:S01]  /*0940*/  SYNCS.EXCH.64 URZ, [UR5+0xc0], UR10 ;  /* 0x0000c00a05ff75b2 */ /* 0x0024620008000100 */
[----:B------:R2:W1:Y:S02]  /*0950*/  SYNCS.EXCH.64 URZ, [UR5+0xc8], UR10 ;  /* 0x0000c80a05ff75b2 */ /* 0x0004640008000100 */
[----:B--2---:R-:W-:Y:S01]  /*0960*/  NOP ;  /* 0x0000000000007918 */ /* 0x004fe20000000000 */
.L_x_11:
[----:B------:R-:W2:Y:S01]  /*0970*/  SHFL.IDX PT, R2, R90, RZ, 0x1f ;  /* 0x00001fff5a027589 */ /* 0x000ea200000e0000 */
[----:B------:R-:W-:Y:S01]  /*0980*/  NOP ;  /* 0x0000000000007918 */ /* 0x000fe20000000000 */
[----:B--2---:R-:W-:-:S13]  /*0990*/  ISETP.NE.AND P0, PT, R2, 0x4, PT ;  /* 0x000000040200780c */ /* 0x004fda0003f05270 */
[----:B------:R-:W-:Y:S05]  /*09a0*/  @P0 BRA `(.L_x_12) ;  /* 0x0000000000440947 */ /* 0x000fea0003800000 */
[----:B-1----:R-:W1:Y:S01]  /*09b0*/  S2UR UR5, SR_CgaCtaId ;  /* 0x00000000000579c3 */ /* 0x002e620000008800 */
[----:B------:R-:W-:Y:S01]  /*09c0*/  UMOV UR9, 0x100 ;  /* 0x0000010000097882 */ /* 0x000fe20000000000 */
[----:B------:R-:W-:Y:S01]  /*09d0*/  UMOV UR7, 0x400 ;  /* 0x0000040000077882 */ /* 0x000fe20000000000 */
[----:B------:R-:W-:Y:S01]  /*09e0*/  USEL UR9, UR9, 0xe0, UP2 ;  /* 0x000000e009097887 */ /* 0x000fe20009000000 */
[----:B------:R-:W-:Y:S01]  /*09f0*/  UMOV UR4, 0x1 ;  /* 0x0000000100047882 */ /* 0x000fe20000000000 */
[----:B------:R-:W-:Y:S01]  /*0a00*/  ELECT P0, URZ, PT ;  /* 0x0000000000ff782f */ /* 0x000fe20003800000 */
[----:B------:R-:W-:-:S04]  /*0a10*/  UIADD3 UR10, UPT, UPT, -UR4, 0x100000, URZ ;  /* 0x00100000040a7890 */ /* 0x000fc8000fffe1ff */
[----:B------:R-:W-:Y:S02]  /*0a20*/  USHF.L.U32 UR11, UR10, 0xb, URZ ;  /* 0x0000000b0a0b7899 */ /* 0x000fe400080006ff */
[----:B------:R-:W-:Y:S02]  /*0a30*/  USHF.L.U32 UR10, UR10, 0x1, URZ ;  /* 0x000000010a0a7899 */ /* 0x000fe400080006ff */
        /* <DEDUP_REMOVED lines=8> */
.L_x_12:
        /* <DEDUP_REMOVED lines=20> */
[----:B------:R2:W1:Y:S02]  /*0c00*/  SYNCS.EXCH.64 URZ, [UR7+0xf8], UR4 ;  /* 0x0000f80407ff75b2 */ /* 0x0004640008000100 */
[----:B--2---:R-:W-:Y:S01]  /*0c10*/  NOP ;  /* 0x0000000000007918 */ /* 0x004fe20000000000 */
.L_x_13:
[----:B-1----:R-:W1:Y:S01]  /*0c20*/  S2UR UR5, SR_CTAID.X ;  /* 0x00000000000579c3 */ /* 0x002e620000002500 */
[----:B------:R-:W-:-:S05]  /*0c30*/  CS2R.32 R78, SR_CgaSize ;  /* 0x00000000004e7805 */ /* 0x000fca0000008a00 */
[----:B------:R-:W-:-:S05]  /*0c40*/  IMAD R78, R78, -0xa0, RZ ;  /* 0xffffff604e4e7824 */ /* 0x000fca00078e02ff */
[----:B------:R-:W-:-:S14]  /*0c50*/  R2UR UR9, R78 ;  /* 0x000000004e0972ca */ /* 0x000fdc00000e0000 */
[----:B------:R-:W2:Y:S01]  /*0c60*/  LDCU UR9, c[0x0][UR9+0x2b0] ;  /* 0x00005600090977ac */ /* 0x000ea20008000800 */
[----:B------:R-:W-:Y:S01]  /*0c70*/  NOP ;  /* 0x0000000000007918 */ /* 0x000fe20000000000 */
[----:B------:R-:W-:-:S05]  /*0c80*/  CS2R.32 R78, SR_CgaSize ;  /* 0x00000000004e7805 */ /* 0x000fca0000008a00 */
[----:B------:R-:W-:-:S05]  /*0c90*/  IMAD R78, R78, -0xa0, RZ ;  /* 0xffffff604e4e7824 */ /* 0x000fca00078e02ff */
[----:B------:R-:W-:-:S14]  /*0ca0*/  R2UR UR7, R78 ;  /* 0x000000004e0772ca */ /* 0x000fdc00000e0000 */
[----:B------:R-:W3:Y:S01]  /*0cb0*/  LDCU UR7, c[0x0][UR7+0x2b4] ;  /* 0x00005680070777ac */ /* 0x000ee20008000800 */
[----:B------:R-:W4:Y:S08]  /*0cc0*/  S2UR UR4, SR_CTAID.Y ;  /* 0x00000000000479c3 */ /* 0x000f300000002600 */
[----:B------:R-:W3:Y:S01]  /*0cd0*/  LDC R9, c[0x0][0xb24] ;  /* 0x0002c900ff097b82 */ /* 0x000ee20000000800 */
[----:B-1----:R-:W-:-:S02]  /*0ce0*/  I2FP.F32.U32 R5, UR5 ;  /* 0x0000000500057c45 */ /* 0x002fc40008201000 */
[----:B------:R-:W-:-:S05]  /*0cf0*/  CS2R.32 R3, SR_CgaSize ;  /* 0x0000000000037805 */ /* 0x000fca0000008a00 */
[----:B------:R-:W-:-:S06]  /*0d00*/  IMAD R3, R3, -0xa0, RZ ;  /* 0xffffff6003037824 */ /* 0x000fcc00078e02ff */
[----:B------:R-:W1:Y:S01]  /*0d10*/  LDC R3, c[0x0][R3+0x2a0] ;  /* 0x0000a80003037b82 */ /* 0x000e620000000800 */
[----:B------:R-:W-:Y:S01]  /*0d20*/  MOV R19, UR5 ;  /* 0x0000000500137c02 */ /* 0x000fe20008000f00 */
[----:B--2---:R-:W-:Y:S01]  /*0d30*/  FMUL R5, R5, UR9 ;  /* 0x0000000905057c20 */ /* 0x004fe20008400000 */
[----:B----4-:R-:W-:Y:S02]  /*0d40*/  I2FP.F32.U32 R4, UR4 ;  /* 0x0000000400047c45 */ /* 0x010fe40008201000 */
[----:B------:R-:W-:-:S05]  /*0d50*/  CS2R.32 R2, SR_CgaSize ;  /* 0x0000000000027805 */ /* 0x000fca0000008a00 */
[----:B------:R-:W-:-:S06]  /*0d60*/  IMAD R2, R2, -0xa0, RZ ;  /* 0xffffff6002027824 */ /* 0x000fcc00078e02ff */
[----:B------:R-:W2:Y:S01]  /*0d70*/  LDC R2, c[0x0][R2+0x2a4] ;  /* 0x0000a90002027b82 */ /* 0x000ea20000000800 */
[----:B------:R-:W4:Y:S01]  /*0d80*/  F2I.U32.TRUNC.NTZ R78, R5 ;  /* 0x00000005004e7305 */ /* 0x000f22000020f000 */
[----:B------:R-:W-:Y:S01]  /*0d90*/  MOV R16, UR4 ;  /* 0x0000000400107c02 */ /* 0x000fe20008000f00 */
[----:B---3--:R-:W-:-:S05]  /*0da0*/  FMUL R4, R4, UR7 ;  /* 0x0000000704047c20 */ /* 0x008fca0008400000 */
[----:B------:R-:W-:Y:S01]  /*0db0*/  BAR.SYNC.DEFER_BLOCKING 0x0 ;  /* 0x0000000000007b1d */ /* 0x000fe20000010000 */
[----:B------:R-:W-:-:S05]  /*0dc0*/  ISETP.GE.AND P0, PT, R9, 0x1, PT ;  /* 0x000000010900780c */ /* 0x000fca0003f06270 */
[----:B------:R-:W3:Y:S02]  /*0dd0*/  F2I.U32.TRUNC.NTZ R51, R4 ;  /* 0x0000000400337305 */ /* 0x000ee4000020f000 */
[----:B------:R-:W2:Y:S01]  /*0de0*/  S2UR UR57, SR_CTAID.Z ;  /* 0x00000000003979c3 */ /* 0x000ea20000002700 */
[----:B----4-:R-:W-:-:S05]  /*0df0*/  IADD3 R78, PT, PT, -R78, RZ, RZ ;  /* 0x000000ff4e4e7210 */ /* 0x010fca0007ffe1ff */
[----:B-1----:R-:W-:Y:S01]  /*0e00*/  IMAD R78, R3, R78, UR5 ;  /* 0x00000005034e7e24 */ /* 0x002fe2000f8e024e */
[----:B---3--:R-:W-:-:S05]  /*0e10*/  IADD3 R51, PT, PT, -R51, RZ, RZ ;  /* 0x000000ff33337210 */ /* 0x008fca0007ffe1ff */
[----:B--2---:R-:W-:Y:S01]  /*0e20*/  IMAD R51, R2, R51, UR4 ;  /* 0x0000000402337e24 */ /* 0x004fe2000f8e0233 */
[----:B------:R-:W-:Y:S06]  /*0e30*/  @!P0 BRA `(.L_x_14) ;  /* 0x0000000000b88947 */ /* 0x000fec0003800000 */
[----:B------:R-:W1:Y:S01]  /*0e40*/  LDC.64 R4, c[0x0][0xb18] ;  /* 0x0002c600ff047b82 */ /* 0x000e620000000a00 */
[----:B------:R-:W-:-:S07]  /*0e50*/  ISETP.NE.AND P0, PT, R9, 0x1, PT ;  /* 0x000000010900780c */ /* 0x000fce0003f05270 */
[----:B------:R-:W2:Y:S08]  /*0e60*/  LDC R10, c[0x0][0xb0c] ;  /* 0x0002c300ff0a7b82 */ /* 0x000eb00000000800 */
[----:B------:R-:W3:Y:S08]  /*0e70*/  LDC R11, c[0x0][0x370] ;  /* 0x0000dc00ff0b7b82 */ /* 0x000ef00000000800 */
[----:B------:R-:W4:Y:S01]  /*0e80*/  LDC R12, c[0x0][0x374] ;  /* 0x0000dd00ff0c7b82 */ /* 0x000f220000000800 */
[----:B-1----:R-:W-:-:S07]  /*0e90*/  ISETP.NE.AND P1, PT, R4, 0x1, PT ;  /* 0x000000010400780c */ /* 0x002fce0003f25270 */
[----:B------:R-:W3:Y:S01]  /*0ea0*/  LDC.64 R6, c[0x0][0xb10] ;  /* 0x0002c400ff067b82 */ /* 0x000ee20000000a00 */
[----:B--2---:R-:W-:-:S07]  /*0eb0*/  ISETP.NE.AND P2, PT, R10, 0x1, PT ;  /* 0x000000010a00780c */ /* 0x004fce0003f45270 */
[----:B------:R-:W1:Y:S08]  /*0ec0*/  LDC R8, c[0x0][0xb20] ;  /* 0x0002c800ff087b82 */ /* 0x000e700000000800 */
[----:B------:R-:W2:Y:S01]  /*0ed0*/  LDC.64 R2, c[0x0][0xb28] ;  /* 0x0002ca00ff027b82 */ /* 0x000ea20000000a00 */
[----:B----4-:R-:W-:-:S04]  /*0ee0*/  IMAD.HI.U32 R13, R12, R5, RZ ;  /* 0x000000050c0d7227 */ /* 0x010fc800078e00ff */
[----:B------:R-:W-:-:S04]  /*0ef0*/  IMAD.HI.U32 R5, R16, R5, RZ ;  /* 0x0000000510057227 */ /* 0x000fc800078e00ff */
[----:B---3--:R-:W-:-:S04]  /*0f00*/  IMAD.HI.U32 R14, R11, R6, RZ ;  /* 0x000000060b0e7227 */ /* 0x008fc800078e00ff */
[C---:B------:R-:W-:Y:S01]  /*0f10*/  IMAD.HI.U32 R18, R19.reuse, R6, RZ ;  /* 0x0000000613127227 */ /* 0x040fe200078e00ff */
[-C--:B------:R-:W-:Y:S02]  /*0f20*/  @P2 SHF.R.U32.HI R11, RZ, R7.reuse, R14 ;  /* 0x00000007ff0b2219 */ /* 0x080fe4000001160e */
[-C--:B-1----:R-:W-:Y:S02]  /*0f30*/  @P1 SHF.R.U32.HI R12, RZ, R8.reuse, R13 ;  /* 0x00000008ff0c1219 */ /* 0x082fe4000001160d */
[----:B------:R-:W-:Y:S02]  /*0f40*/  SHF.R.U32.HI R5, RZ, R8, R5 ;  /* 0x00000008ff057219 */ /* 0x000fe40000011605 */
[----:B------:R-:W-:Y:S02]  /*0f50*/  SHF.R.U32.HI R18, RZ, R7, R18 ;  /* 0x00000007ff127219 */ /* 0x000fe40000011612 */
[----:B------:R-:W-:Y:S01]  /*0f60*/  SEL R5, R16, R5, !P1 ;  /* 0x0000000510057207 */ /* 0x000fe20004800000 */
[----:B--2---:R-:W-:Y:S01]  /*0f70*/  IMAD.HI.U32 R14, R12, R2, RZ ;  /* 0x000000020c0e7227 */ /* 0x004fe200078e00ff */
[----:B------:R-:W-:-:S02]  /*0f80*/  SEL R7, R19, R18, !P2 ;  /* 0x0000001213077207 */ /* 0x000fc40005000000 */
[----:B------:R-:W-:Y:S01]  /*0f90*/  IADD3 R13, PT, PT, -R5, RZ, RZ ;  /* 0x000000ff050d7210 */ /* 0x000fe20007ffe1ff */
[----:B------:R-:W-:Y:S01]  /*0fa0*/  IMAD.HI.U32 R6, R11, R2, RZ ;  /* 0x000000020b067227 */ /* 0x000fe200078e00ff */
[----:B------:R-:W-:-:S03]  /*0fb0*/  @P0 SHF.R.U32.HI R12, RZ, R3, R14 ;  /* 0x00000003ff0c0219 */ /* 0x000fc6000001160e */
[----:B------:R-:W-:Y:S01]  /*0fc0*/  IMAD R13, R4, R13, R16 ;  /* 0x0000000d040d7224 */ /* 0x000fe200078e0210 */
[----:B------:R-:W-:Y:S01]  /*0fd0*/  @P0 SHF.R.U32.HI R11, RZ, R3, R6 ;  /* 0x00000003ff0b0219 */ /* 0x000fe20000011606 */
[----:B------:R-:W-:-:S04]  /*0fe0*/  IMAD R12, R12, R9, RZ ;  /* 0x000000090c0c7224 */ /* 0x000fc800078e02ff */
[----:B------:R-:W-:Y:S01]  /*0ff0*/  IMAD R6, R11, R9, RZ ;  /* 0x000000090b067224 */ /* 0x000fe200078e02ff */
[----:B------:R-:W-:-:S04]  /*1000*/  ISETP.GE.AND P1, PT, R5, R12, PT ;  /* 0x0000000c0500720c */ /* 0x000fc80003f26270 */
[----:B------:R-:W-:Y:S01]  /*1010*/  ISETP.GE.OR P1, PT, R7, R6, P1 ;  /* 0x000000060700720c */ /* 0x000fe20000f26670 */
[----:B------:R-:W-:-:S05]  /*1020*/  IMAD.HI.U32 R6, R5, R2, RZ ;  /* 0x0000000205067227 */ /* 0x000fca00078e00ff */
[----:B------:R-:W-:-:S04]  /*1030*/  SHF.R.U32.HI R6, RZ, R3, R6 ;  /* 0x00000003ff067219 */ /* 0x000fc80000011606 */
[----:B------:R-:W-:-:S03]  /*1040*/  SEL R6, R5, R6, !P0 ;  /* 0x0000000605067207 */ /* 0x000fc60004000000 */
[----:B------:R-:W-:Y:S01]  /*1050*/  @!P1 IMAD.HI.U32 R8, R7, R2, RZ ;  /* 0x0000000207089227 */ /* 0x000fe200078e00ff */
[----:B------:R-:W-:-:S04]  /*1060*/  IADD3 R2, PT, PT, -R6, RZ, RZ ;  /* 0x000000ff06027210 */ /* 0x000fc80007ffe1ff */
[----:B------:R-:W-:Y:S01]  /*1070*/  @!P1 SHF.R.U32.HI R8, RZ, R3, R8 ;  /* 0x00000003ff089219 */ /* 0x000fe20000011608 */
[----:B------:R-:W-:-:S03]  /*1080*/  IMAD R2, R9, R2, R5 ;  /* 0x0000000209027224 */ /* 0x000fc600078e0205 */
[----:B------:R-:W-:-:S05]  /*1090*/  @!P1 SEL R3, R7, R8, !P0 ;  /* 0x0000000807039207 */ /* 0x000fca0004000000 */
[--C-:B------:R-:W-:Y:S02]  /*10a0*/  @!P1 IMAD.IADD R6, R6, 0x1, -R3.reuse ;  /* 0x0000000106069824 */ /* 0x100fe400078e0a03 */
[----:B------:R-:W-:Y:S01]  /*10b0*/  @!P1 IMAD R3, R2, R11, R3 ;  /* 0x0000000b02039224 */ /* 0x000fe200078e0203 */
[----:B------:R-:W-:Y:S01]  /*10c0*/  IADD3 R2, PT, PT, -R7, RZ, RZ ;  /* 0x000000ff07027210 */ /* 0x000fe20007ffe1ff */
[----:B------:R-:W-:Y:S02]  /*10d0*/  @!P1 IMAD R5, R6, R9, R7 ;  /* 0x0000000906059224 */ /* 0x000fe400078e0207 */
[----:B------:R-:W-:Y:S02]  /*10e0*/  @!P1 IMAD.MOV.U32 R7, RZ, RZ, R3 ;  /* 0x000000ffff079224 */ /* 0x000fe400078e0003 */
[----:B------:R-:W-:Y:S02]  /*10f0*/  IMAD R2, R10, R2, R19 ;  /* 0x000000020a027224 */ /* 0x000fe400078e0213 */
[----:B------:R-:W-:-:S02]  /*1100*/  IMAD R16, R5, R4, R13 ;  /* 0x0000000405107224 */ /* 0x000fc400078e020d */
[----:B------:R-:W-:Y:S02]  /*1110*/  IMAD R19, R7, R10, R2 ;  /* 0x0000000a07137224 */ /* 0x000fe400078e0202 */
.L_x_14:
[----:B------:R-:W1:Y:S01]  /*1120*/  LDCU UR4, c[0x0][0xb30] ;  /* 0x00016600ff0477ac */ /* 0x000e620008000800 */
[----:B------:R-:W2:Y:S08]  /*1130*/  S2UR UR45, SR_CgaCtaId ;  /* 0x00000000002d79c3 */ /* 0x000eb00000008800 */
[----:B------:R-:W3:Y:S01]  /*1140*/  LDC R26, c[0x0][0xb24] ;  /* 0x0002c900ff1a7b82 */ /* 0x000ee20000000800 */
[----:B-1----:R-:W-:-:S09]  /*1150*/  UISETP.NE.AND UP1, UPT, UR4, 0x1, UPT ;  /* 0x000000010400788c */ /* 0x002fd2000bf25270 */
[----:B--2---:R-:W-:Y:S05]  /*1160*/  BRA.U UP1, `(.L_x_15) ;  /* 0x0000000101407547 */ /* 0x004fea000b800000 */
[----:B------:R-:W1:Y:S08]  /*1170*/  LDC.64 R4, c[0x0][0xb10] ;  /* 0x0002c400ff047b82 */ /* 0x000e700000000a00 */
[----:B------:R-:W2:Y:S08]  /*1180*/  LDC.64 R2, c[0x0][0xb18] ;  /* 0x0002c600ff027b82 */ /* 0x000eb00000000a00 */
[----:B------:R-:W4:Y:S08]  /*1190*/  LDC R6, c[0x0][0xb20] ;  /* 0x0002c800ff067b82 */ /* 0x000f300000000800 */
[----:B------:R-:W3:Y:S01]  /*11a0*/  LDC R8, c[0x0][0xb0c] ;  /* 0x0002c300ff087b82 */ /* 0x000ee20000000800 */
[----:B-1----:R-:W-:-:S05]  /*11b0*/  IMAD.HI.U32 R4, R19, R4, RZ ;  /* 0x0000000413047227 */ /* 0x002fca00078e00ff */
[----:B------:R-:W-:Y:S01]  /*11c0*/  SHF.R.U32.HI R4, RZ, R5, R4 ;  /* 0x00000005ff047219 */ /* 0x000fe20000011604 */
[----:B--2---:R-:W-:Y:S01]  /*11d0*/  IMAD.HI.U32 R3, R16, R3, RZ ;  /* 0x0000000310037227 */ /* 0x004fe200078e00ff */
[----:B------:R-:W-:-:S04]  /*11e0*/  ISETP.NE.AND P0, PT, R2, 0x1, PT ;  /* 0x000000010200780c */ /* 0x000fc80003f05270 */
[----:B----4-:R-:W-:-:S04]  /*11f0*/  SHF.R.U32.HI R3, RZ, R6, R3 ;  /* 0x00000006ff037219 */ /* 0x010fc80000011603 */
[----:B------:R-:W-:Y:S02]  /*1200*/  SEL R3, R16, R3, !P0 ;  /* 0x0000000310037207 */ /* 0x000fe40004000000 */
[----:B---3--:R-:W-:-:S04]  /*1210*/  ISETP.NE.AND P1, PT, R8, 0x1, PT ;  /* 0x000000010800780c */ /* 0x008fc80003f25270 */
[----:B------:R-:W-:-:S05]  /*1220*/  SEL R4, R19, R4, !P1 ;  /* 0x0000000413047207 */ /* 0x000fca0004800000 */
[----:B------:R-:W-:Y:S02]  /*1230*/  IMAD.IADD R5, R3, 0x1, -R4 ;  /* 0x0000000103057824 */ /* 0x000fe400078e0a04 */
[----:B------:R-:W-:Y:S02]  /*1240*/  IMAD.IADD R3, R4, 0x1, -R3 ;  /* 0x0000000104037824 */ /* 0x000fe400078e0a03 */
[----:B------:R-:W-:Y:S02]  /*1250*/  IMAD R19, R5, R8, R19 ;  /* 0x0000000805137224 */ /* 0x000fe400078e0213 */
[----:B------:R-:W-:-:S07]  /*1260*/  IMAD R16, R3, R2, R16 ;  /* 0x0000000203107224 */ /* 0x000fce00078e0210 */
.L_x_15:
[----:B------:R-:W-:Y:S01]  /*1270*/  BAR.SYNC.DEFER_BLOCKING 0x0 ;  /* 0x0000000000007b1d */ /* 0x000fe20000010000 */
[----:B------:R-:W-:Y:S01]  /*1280*/  UISETP.NE.AND UP1, UPT, UR8, 0x2, UPT ;  /* 0x000000020800788c */ /* 0x000fe2000bf25270 */
[----:B------:R-:W-:Y:S02]  /*1290*/  ISETP.NE.OR P5, PT, R0, 0x2, !P5 ;  /* 0x000000020000780c */ /* 0x000fe40006fa5670 */
[----:B------:R-:W-:-:S06]  /*12a0*/  LOP3.LUT R2, R88, 0x1f, RZ, 0xc0, !PT ;  /* 0x0000001f58027812 */ /* 0x000fcc00078ec0ff */
[----:B------:R-:W-:Y:S05]  /*12b0*/  BRA.U UP1, `(.L_x_16) ;  /* 0x0000001901847547 */ /* 0x000fea000b800000 */
[----:B------:R-:W1:Y:S01]  /*12c0*/  LDCU UR6, c[0x0][0x388] ;  /* 0x00007100ff0677ac */ /* 0x000e620008000800 */
[----:B------:R-:W2:Y:S01]  /*12d0*/  LDC R11, c[0x0][0x370] ;  /* 0x0000dc00ff0b7b82 */ /* 0x000ea20000000800 */
[----:B------:R-:W-:Y:S01]  /*12e0*/  PLOP3.LUT P0, PT, PT, PT, UP2, 0x80, 0x8 ;  /* 0x000000000008781c */ /* 0x000fe20003f0f028 */
[----:B------:R-:W-:Y:S01]  /*12f0*/  IMAD.MOV.U32 R12, RZ, RZ, RZ ;  /* 0x000000ffff0c7224 */ /* 0x000fe200078e00ff */
[----:B------:R-:W4:Y:S01]  /*1300*/  LDCU UR4, c[0x0][0x38c] ;  /* 0x00007180ff0477ac */ /* 0x000f220008000800 */
[----:B------:R-:W-:Y:S02]  /*1310*/  ISETP.EQ.OR P4, PT, R2, RZ, P5 ;  /* 0x000000ff0200720c */ /* 0x000fe40002f82670 */
[----:B------:R-:W-:Y:S01]  /*1320*/  PLOP3.LUT P0, PT, P0, PT, PT, 0x8, 0x80 ;  /* 0x000000000080781c */ /* 0x000fe2000070e170 */
[----:B------:R-:W3:Y:S01]  /*1330*/  LDCU UR41, c[0x0][0x390] ;  /* 0x00007200ff2977ac */ /* 0x000ee20008000800 */
[----:B------:R-:W2:Y:S01]  /*1340*/  LDC R0, c[0x0][0x374] ;  /* 0x0000dd00ff007b82 */ /* 0x000ea20000000800 */
[----:B------:R-:W2:Y:S01]  /*1350*/  LDCU.64 UR42, c[0x0][0x348] ;  /* 0x00006900ff2a77ac */ /* 0x000ea20008000a00 */
[----:B------:R-:W-:Y:S01]  /*1360*/  UMOV UR39, 0x1 ;  /* 0x0000000100277882 */ /* 0x000fe20000000000 */
[----:B------:R-:W-:Y:S01]  /*1370*/  UMOV UR38, URZ ;  /* 0x000000ff00267c82 */ /* 0x000fe20008000000 */
[----:B-1----:R-:W-:Y:S01]  /*1380*/  UIADD3 UR6, UPT, UPT, UR6, 0x1f, URZ ;  /* 0x0000001f06067890 */ /* 0x002fe2000fffe0ff */
[----:B------:R-:W-:Y:S01]  /*1390*/  UMOV UR28, URZ ;  /* 0x000000ff001c7c82 */ /* 0x000fe20008000000 */
[----:B------:R-:W-:-:S02]  /*13a0*/  UMOV UR31, URZ ;  /* 0x000000ff001f7c82 */ /* 0x000fc40008000000 */
[----:B------:R-:W-:-:S04]  /*13b0*/  USHF.R.S32.HI UR5, URZ, 0x1f, UR6 ;  /* 0x0000001fff057899 */ /* 0x000fc80008011406 */
[----:B------:R-:W-:-:S04]  /*13c0*/  ULEA.HI UR5, UR5, UR6, URZ, 0x5 ;  /* 0x0000000605057291 */ /* 0x000fc8000f8f28ff */
[----:B------:R-:W-:-:S04]  /*13d0*/  USHF.R.S32.HI UR5, URZ, 0x5, UR5 ;  /* 0x00000005ff057899 */ /* 0x000fc80008011405 */
[----:B----4-:R-:W-:-:S04]  /*13e0*/  UIMAD UR4, UR5, UR4, URZ ;  /* 0x00000004050472a4 */ /* 0x010fc8000f8e02ff */
[----:B---3--:R-:W-:-:S04]  /*13f0*/  UIMAD UR41, UR4, UR41, URZ ;  /* 0x00000029042972a4 */ /* 0x008fc8000f8e02ff */
[----:B------:R-:W-:Y:S02]  /*1400*/  UISETP.NE.AND UP1, UPT, UR41, URZ, UPT ;  /* 0x000000ff2900728c */ /* 0x000fe4000bf25270 */
[----:B------:R-:W-:-:S04]  /*1410*/  UISETP.LT.U32.AND UP0, UPT, UR41, 0x8, UPT ;  /* 0x000000082900788c */ /* 0x000fc8000bf01070 */
[----:B------:R-:W-:-:S04]  /*1420*/  USEL UR40, UR41, 0x8, UP0 ;  /* 0x0000000829287887 */ /* 0x000fc80008000000 */
[----:B------:R-:W-:Y:S02]  /*1430*/  UIADD3 UR23, UPT, UPT, UR40, -0x1, URZ ;  /* 0xffffffff28177890 */ /* 0x000fe4000fffe0ff */
[----:B------:R-:W-:Y:S02]  /*1440*/  @!UP1 UIADD3 UR23, UPT, UPT, UR40, URZ, URZ ;  /* 0x000000ff28179290 */ /* 0x000fe4000fffe0ff */
[----:B------:R-:W-:Y:S02]  /*1450*/  UIADD3 UR40, UPT, UPT, UR41, -UR40, URZ ;  /* 0x8000002829287290 */ /* 0x000fe4000fffe0ff */
[----:B--2---:R-:W-:-:S12]  /*1460*/  UIADD3 UR23, UPT, UPT, UR23, 0x1, URZ ;  /* 0x0000000117177890 */ /* 0x004fd8000fffe0ff */
.L_x_32:
[----:B------:R-:W1:Y:S01]  /*1470*/  S2UR UR22, SR_CgaCtaId ;  /* 0x00000000001679c3 */ /* 0x000e620000008800 */
[----:B------:R-:W-:Y:S01]  /*1480*/  UMOV UR4, 0x400 ;  /* 0x0000040000047882 */ /* 0x000fe20000000000 */
[----:B------:R-:W-:Y:S01]  /*1490*/  IMAD.U32 R2, RZ, RZ, UR39 ;  /* 0x00000027ff027e24 */ /* 0x000fe2000f8e00ff */
[----:B------:R-:W-:Y:S01]  /*14a0*/  UISETP.NE.AND UP0, UPT, UR41, URZ, UPT ;  /* 0x000000ff2900728c */ /* 0x000fe2000bf05270 */
[----:B------:R-:W-:Y:S01]  /*14b0*/  R2UR UR34, R16 ;  /* 0x00000000102272ca */ /* 0x000fe200000e0000 */
[----:B------:R-:W-:Y:S01]  /*14c0*/  IMAD.SHL.U32 R19, R19, 0x80, RZ ;  /* 0x0000008013137824 */ /* 0x000fe200078e00ff */
[----:B------:R-:W-:Y:S01]  /*14d0*/  UMOV UR30, URZ ;  /* 0x000000ff001e7c82 */ /* 0x000fe20008000000 */
[----:B------:R-:W-:Y:S01]  /*14e0*/  SHF.L.U32 R2, R2, 0x1f, RZ ;  /* 0x0000001f02027819 */ /* 0x000fe200000006ff */
[----:B------:R-:W-:Y:S01]  /*14f0*/  UMOV UR37, URZ ;  /* 0x000000ff00257c82 */ /* 0x000fe20008000000 */
[----:B------:R-:W-:-:S08]  /*1500*/  UMOV UR36, URZ ;  /* 0x000000ff00247c82 */ /* 0x000fd00008000000 */
[----:B------:R-:W-:Y:S02]  /*1510*/  USHF.L.U32 UR34, UR34, 0x6, URZ ;  /* 0x0000000622227899 */ /* 0x000fe400080006ff */
[----:B-1----:R-:W-:-:S04]  /*1520*/  ULEA UR22, UR22, UR4, 0x18 ;  /* 0x0000000416167291 */ /* 0x002fc8000f8ec0ff */
[----:B------:R-:W-:-:S09]  /*1530*/  ULEA UR4, UR38, UR22, 0x3 ;  /* 0x0000001626047291 */ /* 0x000fd2000f8e18ff */
[----:B--2---:R1:W2:Y:S01]  /*1540*/  SYNCS.PHASECHK.TRANS64.TRYWAIT P2, [UR4+0x40], R2 ;  /* 0x00004002ff0075a7 */ /* 0x0042a20008041104 */
[----:B---3--:R-:W-:Y:S05]  /*1550*/  BRA.U !UP0, `(.L_x_17) ;  /* 0x0000000508887547 */ /* 0x008fea000b800000 */
[----:B------:R-:W3:Y:S01]  /*1560*/  LDC.64 R8, c[0x0][0x480] ;  /* 0x00012000ff087b82 */ /* 0x000ee20000000a00 */
[----:B------:R-:W4:Y:S01]  /*1570*/  LDCU UR24, c[0x0][0x390] ;  /* 0x00007200ff1877ac */ /* 0x000f220008000800 */
[----:B------:R-:W2:Y:S06]  /*1580*/  LDCU UR25, c[0x0][0x38c] ;  /* 0x00007180ff1977ac */ /* 0x000eac0008000800 */
[----:B------:R-:W4:Y:S01]  /*1590*/  LDC.64 R6, c[0x0][0x488] ;  /* 0x00012200ff067b82 */ /* 0x000f220000000a00 */
[----:B------:R-:W2:Y:S01]  /*15a0*/  LDCU.64 UR14, c[0x0][0x4b8] ;  /* 0x00009700ff0e77ac */ /* 0x000ea20008000a00 */
[----:B------:R-:W-:-:S02]  /*15b0*/  UIADD3 UR31, UPT, UPT, UR23, UR28, URZ ;  /* 0x0000001c171f7290 */ /* 0x000fc4000fffe0ff */
[----:B------:R-:W-:-:S04]  /*15c0*/  UIADD3 UR10, UPT, UPT, UR34, 0x20, URZ ;  /* 0x00000020220a7890 */ /* 0x000fc8000fffe0ff */
[----:B-1----:R-:W1:Y:S01]  /*15d0*/  LDC.64 R2, c[0x0][0x490] ;  /* 0x00012400ff027b82 */ /* 0x002e620000000a00 */
[----:B------:R-:W-:Y:S01]  /*15e0*/  UMOV UR30, URZ ;  /* 0x000000ff001e7c82 */ /* 0x000fe20008000000 */
[----:B------:R-:W-:Y:S01]  /*15f0*/  UMOV UR26, UR38 ;  /* 0x00000026001a7c82 */ /* 0x000fe20008000000 */
[----:B------:R-:W-:Y:S01]  /*1600*/  UMOV UR36, URZ ;  /* 0x000000ff00247c82 */ /* 0x000fe20008000000 */
[----:B------:R-:W-:Y:S01]  /*1610*/  UMOV UR37, URZ ;  /* 0x000000ff00257c82 */ /* 0x000fe20008000000 */
[----:B---3--:R-:W-:Y:S01]  /*1620*/  IMAD.HI.U32 R9, R19, R9, RZ ;  /* 0x0000000913097227 */ /* 0x008fe200078e00ff */
[----:B------:R-:W-:Y:S02]  /*1630*/  ISETP.NE.AND P1, PT, R8, 0x1, PT ;  /* 0x000000010800780c */ /* 0x000fe40003f25270 */
[----:B------:R-:W3:Y:S02]  /*1640*/  LDC.64 R4, c[0x0][0x4b0] ;  /* 0x00012c00ff047b82 */ /* 0x000ee40000000a00 */
[----:B----4-:R-:W-:-:S04]  /*1650*/  SHF.R.U32.HI R6, RZ, R6, R9 ;  /* 0x00000006ff067219 */ /* 0x010fc80000011609 */
[----:B------:R-:W-:Y:S02]  /*1660*/  SEL R6, R19, R6, !P1 ;  /* 0x0000000613067207 */ /* 0x000fe40004800000 */
[----:B------:R-:W-:Y:S02]  /*1670*/  ISETP.NE.AND P1, PT, R7, 0x1, PT ;  /* 0x000000010700780c */ /* 0x000fe40003f25270 */
[C---:B------:R-:W-:Y:S01]  /*1680*/  R2UR UR4, R6.reuse ;  /* 0x00000000060472ca */ /* 0x040fe200000e0000 */
[----:B-1----:R-:W-:-:S04]  /*1690*/  IMAD.HI.U32 R2, R6, R2, RZ ;  /* 0x0000000206027227 */ /* 0x002fc800078e00ff */
[----:B------:R-:W-:Y:S01]  /*16a0*/  IMAD.MOV R14, RZ, RZ, -R6 ;  /* 0x000000ffff0e7224 */ /* 0x000fe200078e0a06 */
[----:B------:R-:W-:-:S03]  /*16b0*/  SHF.R.U32.HI R2, RZ, R3, R2 ;  /* 0x00000003ff027219 */ /* 0x000fc60000011602 */
[----:B------:R-:W-:Y:S01]  /*16c0*/  IMAD R14, R8, R14, R19 ;  /* 0x0000000e080e7224 */ /* 0x000fe200078e0213 */
[----:B------:R-:W-:Y:S01]  /*16d0*/  R2UR UR21, R2 ;  /* 0x00000000021572ca */ /* 0x000fe200000e0000 */
[----:B------:R-:W-:Y:S01]  /*16e0*/  VOTEU.ANY UP0, P1 ;  /* 0x0000000000ff7886 */ /* 0x000fe20000800100 */
[----:B------:R-:W1:Y:S01]  /*16f0*/  LDC.64 R2, c[0x0][0x4d0] ;  /* 0x00013400ff027b82 */ /* 0x000e620000000a00 */
[----:B---3--:R-:W-:Y:S02]  /*1700*/  R2UR UR8, R4 ;  /* 0x00000000040872ca */ /* 0x008fe400000e0000 */
[----:B------:R-:W-:Y:S02]  /*1710*/  R2UR UR9, R14 ;  /* 0x000000000e0972ca */ /* 0x000fe400000e0000 */
[----:B------:R-:W-:-:S06]  /*1720*/  R2UR UR6, R5 ;  /* 0x00000000050672ca */ /* 0x000fcc00000e0000 */
[----:B------:R-:W-:Y:S01]  /*1730*/  USEL UR21, UR4, UR21, !UP0 ;  /* 0x0000001504157287 */ /* 0x000fe2000c000000 */
[----:B------:R-:W3:Y:S05]  /*1740*/  LDCU.64 UR4, c[0x0][0x4d8] ;  /* 0x00009b00ff0477ac */ /* 0x000eea0008000a00 */
[----:B------:R-:W-:-:S04]  /*1750*/  IMAD R9, RZ, RZ, -UR21 ;  /* 0x80000015ff097e24 */ /* 0x000fc8000f8e02ff */
[----:B------:R-:W-:Y:S01]  /*1760*/  IMAD R9, R7, R9, R6 ;  /* 0x0000000907097224 */ /* 0x000fe200078e0206 */
[----:B-1----:R-:W-:-:S04]  /*1770*/  R2UR UR19, R2 ;  /* 0x00000000021372ca */ /* 0x002fc800000e0000 */
[----:B------:R-:W-:Y:S02]  /*1780*/  R2UR UR7, R9 ;  /* 0x00000000090772ca */ /* 0x000fe400000e0000 */
[----:B------:R-:W-:-:S07]  /*1790*/  R2UR UR20, R3 ;  /* 0x00000000031472ca */ /* 0x000fce00000e0000 */
[----:B------:R-:W-:-:S06]  /*17a0*/  UIMAD UR19, UR9, UR8, UR19 ;  /* 0x00000008091372a4 */ /* 0x000fcc000f8e0213 */
[----:B--23--:R-:W-:-:S12]  /*17b0*/  UIMAD UR20, UR7, UR6, UR20 ;  /* 0x00000006071472a4 */ /* 0x00cfd8000f8e0214 */
.L_x_22:
[----:B------:R-:W-:Y:S01]  /*17c0*/  @!P5 MOV R3, 0x6000 ;  /* 0x000060000003d802 */ /* 0x000fe20000000f00 */
[----:B------:R-:W-:Y:S01]  /*17d0*/  ULEA UR17, UR26, UR22, 0x3 ;  /* 0x000000161a117291 */ /* 0x000fe2000f8e18ff */
[----:B----4-:R-:W-:Y:S11]  /*17e0*/  @P2 BRA `(.L_x_18) ;  /* 0x0000000000102947 */ /* 0x010ff60003800000 */
[----:B------:R-:W-:Y:S04]  /*17f0*/  MOV R2, UR39 ;  /* 0x0000002700027c02 */ /* 0x000fe80008000f00 */
[----:B------:R-:W-:Y:S04]  /*1800*/  SHF.L.U32 R5, R2, 0x1f, RZ ;  /* 0x0000001f02057819 */ /* 0x000fe800000006ff */
[----:B------:R-:W1:Y:S02]  /*1810*/  SYNCS.PHASECHK.TRANS64.TRYWAIT P1, [UR17+0x40], R5 ;  /* 0x00004005ff0075a7 */ /* 0x000e640008021111 */
[----:B-1----:R-:W-:Y:S05]  /*1820*/  @!P1 BRA `(.L_x_19) ;  /* 0x0000006c00cc9947 */ /* 0x002fea0003800000 */
.L_x_18:
[----:B------:R2:W-:Y:S01]  /*1830*/  @!P5 SYNCS.ARRIVE.TRANS64 RZ, [UR17], R3 ;  /* 0x00000003ffffd9a7 */ /* 0x0005e20008000011 */
[----:B------:R-:W-:Y:S04]  /*1840*/  BSSY.RECONVERGENT B0, `(.L_x_20) ;  /* 0x0000003000007945 */ /* 0x000fe80003800200 */
[----:B------:R-:W-:Y:S05]  /*1850*/  @P4 BRA `(.L_x_21) ;  /* 0x0000000000044947 */ /* 0x000fea0003800000 */
[----:B------:R-:W-:Y:S05]  /*1860*/  BPT.TRAP 0x1 ;  /* 0x000000040000795c */ /* 0x000fea0000300000 */
.L_x_21:
[----:B------:R-:W-:Y:S05]  /*1870*/  BSYNC.RECONVERGENT B0 ;  /* 0x0000000000007941 */ /* 0x000fea0003800200 */
.L_x_20:
[----:B------:R-:W-:Y:S02]  /*1880*/  UIADD3 UR38, UPT, UPT, UR26, 0x1, URZ ;  /* 0x000000011a267890 */ /* 0x000fe4000fffe0ff */
[----:B------:R-:W-:Y:S02]  /*1890*/  UIMAD UR7, UR36, UR14, UR4 ;  /* 0x0000000e240772a4 */ /* 0x000fe4000f8e0204 */
[----:B------:R-:W-:Y:S02]  /*18a0*/  UISETP.NE.AND UP0, UPT, UR38, 0x8, UPT ;  /* 0x000000082600788c */ /* 0x000fe4000bf05270 */
[----:B------:R-:W-:Y:S02]  /*18b0*/  UIMAD UR6, UR37, UR15, UR5 ;  /* 0x0000000f250672a4 */ /* 0x000fe4000f8e0205 */
[----:B------:R-:W-:Y:S02]  /*18c0*/  USEL UR8, URZ, 0x1, UP0 ;  /* 0x00000001ff087887 */ /* 0x000fe40008000000 */
[----:B------:R-:W-:Y:S02]  /*18d0*/  USEL UR38, UR38, URZ, UP0 ;  /* 0x000000ff26267287 */ /* 0x000fe40008000000 */
[----:B------:R-:W-:Y:S02]  /*18e0*/  ULOP3.LUT UR39, UR39, UR8, URZ, 0x3c, !UPT ;  /* 0x0000000827277292 */ /* 0x000fe4000f8e3cff */
[----:B------:R-:W-:Y:S02]  /*18f0*/  ULEA UR8, UR38, UR22, 0x3 ;  /* 0x0000001626087291 */ /* 0x000fe4000f8e18ff */
[----:B------:R-:W-:Y:S02]  /*1900*/  UIADD3 UR48, UP1, UPT, UR42, 0x80, URZ ;  /* 0x000000802a307890 */ /* 0x000fe4000ff3e0ff */
[----:B------:R-:W-:Y:S01]  /*1910*/  ULEA UR16, UR26, UR22, 0xe ;  /* 0x000000161a107291 */ /* 0x000fe2000f8e70ff */
[----:B-1----:R-:W-:Y:S01]  /*1920*/  MOV R2, UR39 ;  /* 0x0000002700027c02 */ /* 0x002fe20008000f00 */
[----:B------:R-:W-:Y:S02]  /*1930*/  UPRMT UR29, UR7, 0x40, UR6 ;  /* 0x00000040071d7896 */ /* 0x000fe40008000006 */
[----:B------:R-:W-:Y:S01]  /*1940*/  USHF.L.U32 UR18, UR30, 0x5, URZ ;  /* 0x000000051e127899 */ /* 0x000fe200080006ff */
[----:B--2---:R-:W-:Y:S01]  /*1950*/  SHF.L.U32 R3, R2, 0x1f, RZ ;  /* 0x0000001f02037819 */ /* 0x004fe200000006ff */
[----:B------:R-:W-:Y:S02]  /*1960*/  UIADD3.X UR49, UPT, UPT, URZ, UR43, URZ, UP1, !UPT ;  /* 0x0000002bff317290 */ /* 0x000fe40008ffe4ff */
[----:B------:R-:W-:Y:S01]  /*1970*/  UIADD3 UR16, UPT, UPT, UR16, 0x8400, URZ ;  /* 0x0000840010107890 */ /* 0x000fe2000fffe0ff */
[----:B------:R3:W4:Y:S01]  /*1980*/  SYNCS.PHASECHK.TRANS64.TRYWAIT P2, [UR8+0x40], R3 ;  /* 0x00004003ff0075a7 */ /* 0x0007220008041108 */
[----:B------:R-:W-:Y:S02]  /*1990*/  UPRMT UR50, UR29, 0x5410, URZ ;  /* 0x000054101d327896 */ /* 0x000fe400080000ff */
[----:B------:R-:W-:Y:S02]  /*19a0*/  UIADD3 UR46, UP0, UPT, UR42, 0x180, URZ ;  /* 0x000001802a2e7890 */ /* 0x000fe4000ff1e0ff */
[----:B------:R-:W-:Y:S02]  /*19b0*/  ULEA UR8, UR26, UR22, 0xd ;  /* 0x000000161a087291 */ /* 0x000fe4000f8e68ff */
[----:B------:R-:W-:Y:S02]  /*19c0*/  UIADD3.X UR47, UPT, UPT, URZ, UR43, URZ, UP0, !UPT ;  /* 0x0000002bff2f7290 */ /* 0x000fe400087fe4ff */
[----:B------:R-:W-:Y:S01]  /*19d0*/  UIADD3 UR32, UPT, UPT, UR8, 0x28400, URZ ;  /* 0x0002840008207890 */ /* 0x000fe2000fffe0ff */
[----:B------:R-:W-:Y:S01]  /*19e0*/  UTMALDG.4D.IM2COL [UR16], [UR48], UR50 ;  /* 0x00000010300073b4 */ /* 0x000fe20008058032 */
[----:B------:R-:W-:Y:S02]  /*19f0*/  UIADD3 UR27, UPT, UPT, UR36, 0x1, URZ ;  /* 0x00000001241b7890 */ /* 0x000fe4000fffe0ff */
[----:B------:R-:W-:Y:S02]  /*1a00*/  UIADD3 UR8, UPT, UPT, UR8, 0x29400, URZ ;  /* 0x0002940008087890 */ /* 0x000fe4000fffe0ff */
[----:B------:R-:W-:Y:S02]  /*1a10*/  UISETP.NE.AND UP2, UPT, UR27, UR25, UPT ;  /* 0x000000191b00728c */ /* 0x000fe4000bf45270 */
[----:B------:R-:W-:Y:S02]  /*1a20*/  UIADD3 UR26, UPT, UPT, UR37, 0x1, URZ ;  /* 0x00000001251a7890 */ /* 0x000fe4000fffe0ff */
[----:B------:R-:W-:Y:S02]  /*1a30*/  UIADD3 UR28, UPT, UPT, UR28, 0x1, URZ ;  /* 0x000000011c1c7890 */ /* 0x000fe4000fffe0ff */
[----:B------:R-:W-:Y:S01]  /*1a40*/  UIADD3 UR29, UPT, UPT, UR30, 0x1, URZ ;  /* 0x000000011e1d7890 */ /* 0x000fe2000fffe0ff */
[----:B------:R-:W-:Y:S01]  /*1a50*/  UMOV UR44, 0x0 ;  /* 0x00000000002c7882 */ /* 0x000fe20000000000 */
[----:B------:R-:W-:Y:S01]  /*1a60*/  UMOV UR45, 0x10000000 ;  /* 0x10000000002d7882 */ /* 0x000fe20000000000 */
[----:B------:R-:W-:Y:S02]  /*1a70*/  UMOV UR33, UR17 ;  /* 0x0000001100217c82 */ /* 0x000fe40008000000 */
[----:B------:R-:W-:Y:S01]  /*1a80*/  @UP2 UIADD3 UR26, UPT, UPT, UR37, URZ, URZ ;  /* 0x000000ff251a2290 */ /* 0x000fe2000fffe0ff */
[----:B------:R-:W-:Y:S01]  /*1a90*/  UMOV UR35, UR18 ;  /* 0x0000001200237c82 */ /* 0x000fe20008000000 */
[----:B------:R-:W-:Y:S01]  /*1aa0*/  UMOV UR12, UR36 ;  /* 0x00000024000c7c82 */ /* 0x000fe20008000000 */
[----:B------:R1:W-:Y:S01]  /*1ab0*/  UTMALDG.4D [UR32], [UR46], desc[UR44] ;  /* 0x00002c202e0075b4 */ /* 0x0003e20008019000 */
[----:B------:R-:W-:Y:S01]  /*1ac0*/  UISETP.NE.AND UP0, UPT, UR26, UR24, UPT ;  /* 0x000000181a00728c */ /* 0x000fe2000bf05270 */
[----:B------:R-:W-:Y:S01]  /*1ad0*/  UMOV UR13, UR37 ;  /* 0x00000025000d7c82 */ /* 0x000fe20008000000 */
[----:B------:R-:W-:Y:S01]  /*1ae0*/  UMOV UR9, UR17 ;  /* 0x0000001100097c82 */ /* 0x000fe20008000000 */
[----:B------:R-:W-:Y:S02]  /*1af0*/  UMOV UR11, UR18 ;  /* 0x00000012000b7c82 */ /* 0x000fe40008000000 */
[----:B------:R3:W-:Y:S06]  /*1b00*/  UTMALDG.4D [UR8], [UR46], desc[UR44] ;  /* 0x00002c082e0075b4 */ /* 0x0007ec0008019000 */
[----:B------:R-:W-:Y:S07]  /*1b10*/  @UP0 UIADD3 UR29, UPT, UPT, UR30, URZ, URZ ;  /* 0x000000ff1e1d0290 */ /* 0x000fee000fffe0ff */
[----:B------:R-:W-:Y:S01]  /*1b20*/  UMOV UR30, UR29 ;  /* 0x0000001d001e7c82 */ /* 0x000fe20008000000 */
[----:B-1----:R-:W-:Y:S02]  /*1b30*/  USEL UR37, UR26, URZ, UP0 ;  /* 0x000000ff1a257287 */ /* 0x002fe40008000000 */
[----:B------:R-:W-:Y:S02]  /*1b40*/  UISETP.NE.AND UP0, UPT, UR28, UR31, UPT ;  /* 0x0000001f1c00728c */ /* 0x000fe4000bf05270 */
[----:B------:R-:W-:Y:S01]  /*1b50*/  USEL UR36, UR27, URZ, UP2 ;  /* 0x000000ff1b247287 */ /* 0x000fe20009000000 */
[----:B------:R-:W-:Y:S06]  /*1b60*/  UMOV UR26, UR38 ;  /* 0x00000026001a7c82 */ /* 0x000fec0008000000 */
[----:B---3--:R-:W-:Y:S05]  /*1b70*/  BRA.U UP0, `(.L_x_22) ;  /* 0xfffffffd00107547 */ /* 0x008fea000b83ffff */
.L_x_17:
[----:B------:R-:W-:Y:S01]  /*1b80*/  ULEA UR4, UR38, UR22, 0x3 ;  /* 0x0000001626047291 */ /* 0x000fe2000f8e18ff */
[----:B-1----:R-:W-:Y:S01]  /*1b90*/  MOV R2, UR39 ;  /* 0x0000002700027c02 */ /* 0x002fe20008000f00 */
[----:B------:R-:W-:Y:S01]  /*1ba0*/  @!P0 SYNCS.ARRIVE.TRANS64.A1T0 RZ, [UR22+0xc8], RZ ;  /* 0x0000c8ffffff89a7 */ /* 0x000fe20008100016 */
[----:B------:R-:W-:Y:S02]  /*1bb0*/  UISETP.GE.AND UP0, UPT, UR40, 0x1, UPT ;  /* 0x000000012800788c */ /* 0x000fe4000bf06270 */
[----:B------:R-:W-:-:S04]  /*1bc0*/  SHF.L.U32 R2, R2, 0x1f, RZ ;  /* 0x0000001f02027819 */ /* 0x000fc800000006ff */
[----:B------:R1:W3:Y:S03]  /*1bd0*/  SYNCS.PHASECHK.TRANS64.TRYWAIT P1, [UR4+0x40], R2 ;  /* 0x00004002ff0075a7 */ /* 0x0002e60008021104 */
[----:B------:R-:W-:Y:S05]  /*1be0*/  BRA.U !UP0, `(.L_x_23) ;  /* 0x0000000508907547 */ /* 0x000fea000b800000 */
[----:B------:R-:W4:Y:S01]  /*1bf0*/  LDC.64 R8, c[0x0][0x480] ;  /* 0x00012000ff087b82 */ /* 0x000f220000000a00 */
[----:B------:R-:W2:Y:S01]  /*1c00*/  LDCU UR33, c[0x0][0x390] ;  /* 0x00007200ff2177ac */ /* 0x000ea20008000800 */
[----:B------:R-:W2:Y:S06]  /*1c10*/  LDCU UR35, c[0x0][0x38c] ;  /* 0x00007180ff2377ac */ /* 0x000eac0008000800 */
[----:B------:R-:W4:Y:S01]  /*1c20*/  LDC.64 R6, c[0x0][0x488] ;  /* 0x00012200ff067b82 */ /* 0x000f220000000a00 */
[----:B------:R-:W2:Y:S01]  /*1c30*/  LDCU.64 UR14, c[0x0][0x4b8] ;  /* 0x00009700ff0e77ac */ /* 0x000ea20008000a00 */
[----:B------:R-:W-:-:S02]  /*1c40*/  UIADD3 UR31, UPT, UPT, UR40, UR31, URZ ;  /* 0x0000001f281f7290 */ /* 0x000fc4000fffe0ff */
[----:B------:R-:W-:-:S04]  /*1c50*/  UIADD3 UR10, UPT, UPT, UR34, 0x20, URZ ;  /* 0x00000020220a7890 */ /* 0x000fc8000fffe0ff */
[----:B-1----:R-:W1:Y:S01]  /*1c60*/  LDC.64 R2, c[0x0][0x490] ;  /* 0x00012400ff027b82 */ /* 0x002e620000000a00 */
[----:B------:R-:W-:Y:S01]  /*1c70*/  UMOV UR46, UR40 ;  /* 0x00000028002e7c82 */ /* 0x000fe20008000000 */
[----:B------:R-:W-:Y:S01]  /*1c80*/  UMOV UR26, UR38 ;  /* 0x00000026001a7c82 */ /* 0x000fe20008000000 */
[----:B----4-:R-:W-:Y:S01]  /*1c90*/  IMAD.HI.U32 R9, R19, R9, RZ ;  /* 0x0000000913097227 */ /* 0x010fe200078e00ff */
[----:B------:R-:W-:-:S04]  /*1ca0*/  ISETP.NE.AND P0, PT, R8, 0x1, PT ;  /* 0x000000010800780c */ /* 0x000fc80003f05270 */
[----:B------:R-:W4:Y:S01]  /*1cb0*/  LDC.64 R4, c[0x0][0x4b0] ;  /* 0x00012c00ff047b82 */ /* 0x000f220000000a00 */
[----:B------:R-:W-:-:S04]  /*1cc0*/  SHF.R.U32.HI R6, RZ, R6, R9 ;  /* 0x00000006ff067219 */ /* 0x000fc80000011609 */
        /* <DEDUP_REMOVED lines=10> */
[----:B----4-:R-:W-:Y:S02]  /*1d70*/  R2UR UR8, R4 ;  /* 0x00000000040872ca */ /* 0x010fe400000e0000 */
[----:B------:R-:W-:Y:S02]  /*1d80*/  R2UR UR9, R9 ;  /* 0x00000000090972ca */ /* 0x000fe400000e0000 */
[----:B------:R-:W-:-:S06]  /*1d90*/  R2UR UR6, R5 ;  /* 0x00000000050672ca */ /* 0x000fcc00000e0000 */
[----:B------:R-:W-:Y:S01]  /*1da0*/  USEL UR29, UR4, UR29, !UP0 ;  /* 0x0000001d041d7287 */ /* 0x000fe2000c000000 */
[----:B------:R-:W4:Y:S05]  /*1db0*/  LDCU.64 UR4, c[0x0][0x4d8] ;  /* 0x00009b00ff0477ac */ /* 0x000f2a0008000a00 */
[----:B------:R-:W-:-:S04]  /*1dc0*/  IMAD R14, RZ, RZ, -UR29 ;  /* 0x8000001dff0e7e24 */ /* 0x000fc8000f8e02ff */
[----:B------:R-:W-:Y:S01]  /*1dd0*/  IMAD R14, R7, R14, R6 ;  /* 0x0000000e070e7224 */ /* 0x000fe200078e0206 */
[----:B-1----:R-:W-:-:S04]  /*1de0*/  R2UR UR27, R2 ;  /* 0x00000000021b72ca */ /* 0x002fc800000e0000 */
[----:B------:R-:W-:Y:S02]  /*1df0*/  R2UR UR7, R14 ;  /* 0x000000000e0772ca */ /* 0x000fe400000e0000 */
[----:B------:R-:W-:-:S07]  /*1e00*/  R2UR UR28, R3 ;  /* 0x00000000031c72ca */ /* 0x000fce00000e0000 */
[----:B------:R-:W-:-:S06]  /*1e10*/  UIMAD UR27, UR9, UR8, UR27 ;  /* 0x00000008091b72a4 */ /* 0x000fcc000f8e021b */
[----:B--2-4-:R-:W-:-:S12]  /*1e20*/  UIMAD UR28, UR7, UR6, UR28 ;  /* 0x00000006071c72a4 */ /* 0x014fd8000f8e021c */
.L_x_28:
[----:B------:R-:W-:Y:S01]  /*1e30*/  @!P5 MOV R3, 0x6000 ;  /* 0x000060000003d802 */ /* 0x000fe20000000f00 */
[----:B------:R-:W-:Y:S01]  /*1e40*/  ULEA UR25, UR26, UR22, 0x3 ;  /* 0x000000161a197291 */ /* 0x000fe2000f8e18ff */
[----:B--23--:R-:W-:Y:S11]  /*1e50*/  @P1 BRA `(.L_x_24) ;  /* 0x0000000000101947 */ /* 0x00cff60003800000 */
[----:B------:R-:W-:Y:S04]  /*1e60*/  MOV R2, UR39 ;  /* 0x0000002700027c02 */ /* 0x000fe80008000f00 */
[----:B------:R-:W-:Y:S04]  /*1e70*/  SHF.L.U32 R5, R2, 0x1f, RZ ;  /* 0x0000001f02057819 */ /* 0x000fe800000006ff */
[----:B------:R-:W1:Y:S02]  /*1e80*/  SYNCS.PHASECHK.TRANS64.TRYWAIT P0, [UR25+0x40], R5 ;  /* 0x00004005ff0075a7 */ /* 0x000e640008001119 */
[----:B-1----:R-:W-:Y:S05]  /*1e90*/  @!P0 BRA `(.L_x_25) ;  /* 0x0000006800488947 */ /* 0x002fea0003800000 */
.L_x_24:
[----:B------:R2:W-:Y:S01]  /*1ea0*/  @!P5 SYNCS.ARRIVE.TRANS64 RZ, [UR25], R3 ;  /* 0x00000003ffffd9a7 */ /* 0x0005e20008000019 */
[----:B------:R-:W-:Y:S04]  /*1eb0*/  BSSY.RECONVERGENT B0, `(.L_x_26) ;  /* 0x0000003000007945 */ /* 0x000fe80003800200 */
[----:B------:R-:W-:Y:S05]  /*1ec0*/  @P4 BRA `(.L_x_27) ;  /* 0x0000000000044947 */ /* 0x000fea0003800000 */
[----:B------:R-:W-:Y:S05]  /*1ed0*/  BPT.TRAP 0x1 ;  /* 0x000000040000795c */ /* 0x000fea0000300000 */
.L_x_27:
[----:B------:R-:W-:Y:S05]  /*1ee0*/  BSYNC.RECONVERGENT B0 ;  /* 0x0000000000007941 */ /* 0x000fea0003800200 */
.L_x_26:
        /* <DEDUP_REMOVED lines=12> */
[----:B------:R-:W-:Y:S01]  /*1fb0*/  UIADD3.X UR53, UPT, UPT, URZ, UR43, URZ, UP1, !UPT ;  /* 0x0000002bff357290 */ /* 0x000fe20008ffe4ff */
[----:B--2---:R-:W-:Y:S01]  /*1fc0*/  SHF.L.U32 R3, R2, 0x1f, RZ ;  /* 0x0000001f02037819 */ /* 0x004fe200000006ff */
[----:B------:R-:W-:Y:S02]  /*1fd0*/  UIADD3 UR24, UPT, UPT, UR24, 0x8400, URZ ;  /* 0x0000840018187890 */ /* 0x000fe4000fffe0ff */
[----:B------:R-:W-:Y:S01]  /*1fe0*/  UPRMT UR54, UR47, 0x5410, URZ ;  /* 0x000054102f367896 */ /* 0x000fe200080000ff */
[----:B------:R1:W2:Y:S01]  /*1ff0*/  SYNCS.PHASECHK.TRANS64.TRYWAIT P1, [UR8+0x40], R3 ;  /* 0x00004003ff0075a7 */ /* 0x0002a20008021108 */
[----:B------:R-:W-:Y:S02]  /*2000*/  ULEA UR8, UR26, UR22, 0xd ;  /* 0x000000161a087291 */ /* 0x000fe4000f8e68ff */
[----:B------:R-:W-:Y:S02]  /*2010*/  USHF.L.U32 UR26, UR30, 0x5, URZ ;  /* 0x000000051e1a7899 */ /* 0x000fe400080006ff */
[----:B------:R-:W-:Y:S02]  /*2020*/  UIADD3 UR45, UPT, UPT, UR36, 0x1, URZ ;  /* 0x00000001242d7890 */ /* 0x000fe4000fffe0ff */
[----:B------:R-:W-:Y:S02]  /*2030*/  UIADD3 UR50, UP0, UPT, UR42, 0x180, URZ ;  /* 0x000001802a327890 */ /* 0x000fe4000ff1e0ff */
[----:B------:R-:W-:Y:S02]  /*2040*/  UISETP.NE.AND UP1, UPT, UR45, UR35, UPT ;  /* 0x000000232d00728c */ /* 0x000fe4000bf25270 */
[----:B------:R-:W-:Y:S01]  /*2050*/  UIADD3.X UR51, UPT, UPT, URZ, UR43, URZ, UP0, !UPT ;  /* 0x0000002bff337290 */ /* 0x000fe200087fe4ff */
[----:B------:R3:W-:Y:S01]  /*2060*/  UTMALDG.4D.IM2COL [UR24], [UR52], UR54 ;  /* 0x00000018340073b4 */ /* 0x0007e20008058036 */
[----:B------:R-:W-:Y:S02]  /*2070*/  UIADD3 UR16, UPT, UPT, UR8, 0x28400, URZ ;  /* 0x0002840008107890 */ /* 0x000fe4000fffe0ff */
[----:B------:R-:W-:Y:S02]  /*2080*/  UIADD3 UR8, UPT, UPT, UR8, 0x29400, URZ ;  /* 0x0002940008087890 */ /* 0x000fe4000fffe0ff */
[----:B------:R-:W-:Y:S02]  /*2090*/  UIADD3 UR44, UPT, UPT, UR37, 0x1, URZ ;  /* 0x00000001252c7890 */ /* 0x000fe4000fffe0ff */
[----:B------:R-:W-:Y:S02]  /*20a0*/  UIADD3 UR47, UPT, UPT, UR30, 0x1, URZ ;  /* 0x000000011e2f7890 */ /* 0x000fe4000fffe0ff */
[----:B------:R-:W-:Y:S02]  /*20b0*/  @UP1 UIADD3 UR44, UPT, UPT, UR37, URZ, URZ ;  /* 0x000000ff252c1290 */ /* 0x000fe4000fffe0ff */
[----:B------:R-:W-:Y:S02]  /*20c0*/  UIADD3 UR55, UPT, UPT, UR46, -0x1, URZ ;  /* 0xffffffff2e377890 */ /* 0x000fe4000fffe0ff */
[----:B------:R-:W-:Y:S01]  /*20d0*/  UISETP.NE.AND UP0, UPT, UR44, UR33, UPT ;  /* 0x000000212c00728c */ /* 0x000fe2000bf05270 */
[----:B------:R-:W-:Y:S01]  /*20e0*/  UMOV UR48, 0x0 ;  /* 0x0000000000307882 */ /* 0x000fe20000000000 */
[----:B------:R-:W-:Y:S01]  /*20f0*/  UMOV UR49, 0x10000000 ;  /* 0x1000000000317882 */ /* 0x000fe20000000000 */
[----:B------:R-:W-:Y:S01]  /*2100*/  UMOV UR17, UR25 ;  /* 0x0000001900117c82 */ /* 0x000fe20008000000 */
[----:B------:R-:W-:Y:S01]  /*2110*/  UMOV UR18, UR34 ;  /* 0x0000002200127c82 */ /* 0x000fe20008000000 */
[----:B------:R-:W-:Y:S01]  /*2120*/  UMOV UR20, UR36 ;  /* 0x0000002400147c82 */ /* 0x000fe20008000000 */
[----:B------:R-:W-:Y:S01]  /*2130*/  UMOV UR21, UR37 ;  /* 0x0000002500157c82 */ /* 0x000fe20008000000 */
[----:B------:R-:W-:Y:S01]  /*2140*/  UMOV UR19, UR26 ;  /* 0x0000001a00137c82 */ /* 0x000fe20008000000 */
[----:B------:R-:W-:Y:S01]  /*2150*/  UMOV UR12, UR36 ;  /* 0x00000024000c7c82 */ /* 0x000fe20008000000 */
[----:B------:R1:W-:Y:S02]  /*2160*/  UTMALDG.4D [UR16], [UR50], desc[UR48] ;  /* 0x00003010320075b4 */ /* 0x0003e40008019000 */
[----:B------:R-:W-:Y:S02]  /*2170*/  @UP0 UIADD3 UR47, UPT, UPT, UR30, URZ, URZ ;  /* 0x000000ff1e2f0290 */ /* 0x000fe4000fffe0ff */
[----:B------:R-:W-:Y:S01]  /*2180*/  USEL UR36, UR45, URZ, UP1 ;  /* 0x000000ff2d247287 */ /* 0x000fe20008800000 */
[----:B------:R-:W-:Y:S01]  /*2190*/  UMOV UR13, UR37 ;  /* 0x00000025000d7c82 */ /* 0x000fe20008000000 */
[----:B------:R-:W-:Y:S01]  /*21a0*/  USEL UR37, UR44, URZ, UP0 ;  /* 0x000000ff2c257287 */ /* 0x000fe20008000000 */
[----:B------:R-:W-:Y:S01]  /*21b0*/  UMOV UR9, UR25 ;  /* 0x0000001900097c82 */ /* 0x000fe20008000000 */
[----:B------:R-:W-:Y:S01]  /*21c0*/  UMOV UR11, UR26 ;  /* 0x0000001a000b7c82 */ /* 0x000fe20008000000 */
[----:B------:R-:W-:Y:S01]  /*21d0*/  UISETP.GT.U32.AND UP0, UPT, UR46, 0x1, UPT ;  /* 0x000000012e00788c */ /* 0x000fe2000bf04070 */
[----:B------:R1:W-:Y:S01]  /*21e0*/  UTMALDG.4D [UR8], [UR50], desc[UR48] ;  /* 0x00003008320075b4 */ /* 0x0003e20008019000 */
[----:B------:R-:W-:Y:S01]  /*21f0*/  UMOV UR30, UR47 ;  /* 0x0000002f001e7c82 */ /* 0x000fe20008000000 */
[----:B------:R-:W-:Y:S01]  /*2200*/  UMOV UR46, UR55 ;  /* 0x00000037002e7c82 */ /* 0x000fe20008000000 */
[----:B---3--:R-:W-:Y:S05]  /*2210*/  UMOV UR26, UR38 ;  /* 0x00000026001a7c82 */ /* 0x008fea0008000000 */
[----:B-1----:R-:W-:Y:S05]  /*2220*/  BRA.U UP0, `(.L_x_28) ;  /* 0xfffffffd00007547 */ /* 0x002fea000b83ffff */
.L_x_23:
[----:B------:R-:W-:Y:S01]  /*2230*/  SHF.L.U32 R3, R12, 0x1f, RZ ;  /* 0x0000001f0c037819 */ /* 0x000fe200000006ff */
[----:B------:R-:W-:-:S03]  /*2240*/  NOP ;  /* 0x0000000000007918 */ /* 0x000fc60000000000 */
[----:B------:R-:W4:Y:S02]  /*2250*/  SYNCS.PHASECHK.TRANS64.TRYWAIT P0, [UR22+0xd0], R3 ;  /* 0x0000d003ff0075a7 */ /* 0x000f240008001116 */
[----:B----4-:R-:W-:Y:S05]  /*2260*/  @!P0 BRA `(.L_x_29) ;  /* 0x00000064006c8947 */ /* 0x010fea0003800000 */
.L_x_130:
[----:B------:R-:W4:Y:S01]  /*2270*/  LDS.128 R4, [UR22+0x110] ;  /* 0x00011016ff047984 */ /* 0x000f220008000c00 */
[----:B------:R-:W-:Y:S01]  /*2280*/  UIADD3 UR4, UPT, UPT, UR22, 0xd8, URZ ;  /* 0x000000d816047890 */ /* 0x000fe2000fffe0ff */
[----:B------:R-:W-:Y:S01]  /*2290*/  ISETP.GE.AND P0, PT, R26, 0x1, PT ;  /* 0x000000011a00780c */ /* 0x000fe20003f06270 */
[----:B------:R-:W-:Y:S01]  /*22a0*/  @!PT LDS RZ, [RZ] ;  /* 0x00000000fffff984 */ /* 0x000fe20000000800 */
[----:B------:R-:W-:Y:S01]  /*22b0*/  @!PT LDS RZ, [RZ] ;  /* 0x00000000fffff984 */ /* 0x000fe20000000800 */
[----:B------:R-:W-:Y:S01]  /*22c0*/  @!PT LDS RZ, [RZ] ;  /* 0x00000000fffff984 */ /* 0x000fe20000000800 */
[----:B------:R-:W-:Y:S01]  /*22d0*/  @!PT LDS RZ, [RZ] ;  /* 0x00000000fffff984 */ /* 0x000fe20000000800 */
[----:B------:R1:W-:Y:S06]  /*22e0*/  MEMBAR.ALL.CTA ;  /* 0x0000000000007992 */ /* 0x0003ec0000008000 */
[----:B-1----:R-:W1:Y:S01]  /*22f0*/  FENCE.VIEW.ASYNC.S ;  /* 0x00000000000073c6 */ /* 0x002e620000000000 */
[----:B------:R-:W-:-:S09]  /*2300*/  UPRMT UR4, URZ, 0x654, UR4 ;  /* 0x00000654ff047896 */ /* 0x000fd20008000004 */
[----:B-1----:R-:W-:Y:S01]  /*2310*/  SYNCS.ARRIVE.TRANS64.RED.A1T0 RZ, [UR4], RZ ;  /* 0x000000ffffff79a7 */ /* 0x002fe20008100404 */
[----:B----4-:R-:W-:-:S13]  /*2320*/  LOP3.LUT P3, RZ, R6, 0x1, RZ, 0xc0, !PT ;  /* 0x0000000106ff7812 */ /* 0x010fda000786c0ff */
[----:B------:R-:W-:Y:S02]  /*2330*/  @P3 MOV R13, R4 ;  /* 0x00000004000d3202 */ /* 0x000fe40000000f00 */
[----:B------:R-:W-:Y:S01]  /*2340*/  @P3 LOP3.LUT R10, R5, 0xffff, RZ, 0xc0, !PT ;  /* 0x0000ffff050a3812 */ /* 0x000fe200078ec0ff */
[----:B------:R-:W-:Y:S06]  /*2350*/  @!P0 BRA `(.L_x_30) ;  /* 0x0000000000b88947 */ /* 0x000fec0003800000 */
[----:B------:R-:W1:Y:S01]  /*2360*/  LDC.64 R4, c[0x0][0xb18] ;  /* 0x0002c600ff047b82 */ /* 0x000e620000000a00 */
[----:B--2---:R-:W-:-:S07]  /*2370*/  ISETP.NE.AND P2, PT, R26, 0x1, PT ;  /* 0x000000011a00780c */ /* 0x004fce0003f45270 */
[----:B------:R-:W2:Y:S08]  /*2380*/  LDC.64 R6, c[0x0][0xb10] ;  /* 0x0002c400ff067b82 */ /* 0x000eb00000000a00 */
[----:B------:R-:W4:Y:S08]  /*2390*/  LDC R8, c[0x0][0xb20] ;  /* 0x0002c800ff087b82 */ /* 0x000f300000000800 */
[----:B------:R-:W3:Y:S01]  /*23a0*/  LDC R14, c[0x0][0xb0c] ;  /* 0x0002c300ff0e7b82 */ /* 0x000ee20000000800 */
[----:B-1----:R-:W-:Y:S01]  /*23b0*/  IMAD.HI.U32 R9, R0, R5, RZ ;  /* 0x0000000500097227 */ /* 0x002fe200078e00ff */
[----:B------:R-:W-:-:S03]  /*23c0*/  ISETP.NE.AND P0, PT, R4, 0x1, PT ;  /* 0x000000010400780c */ /* 0x000fc60003f05270 */
[----:B------:R-:W-:-:S03]  /*23d0*/  IMAD.HI.U32 R5, R10, R5, RZ ;  /* 0x000000050a057227 */ /* 0x000fc600078e00ff */
[----:B------:R-:W1:Y:S01]  /*23e0*/  LDC.64 R2, c[0x0][0xb28] ;  /* 0x0002ca00ff027b82 */ /* 0x000e620000000a00 */
[----:B--2---:R-:W-:-:S04]  /*23f0*/  IMAD.HI.U32 R16, R11, R6, RZ ;  /* 0x000000060b107227 */ /* 0x004fc800078e00ff */
[----:B------:R-:W-:Y:S01]  /*2400*/  IMAD.HI.U32 R18, R13, R6, RZ ;  /* 0x000000060d127227 */ /* 0x000fe200078e00ff */
[----:B------:R-:W-:Y:S02]  /*2410*/  SHF.R.U32.HI R16, RZ, R7, R16 ;  /* 0x00000007ff107219 */ /* 0x000fe40000011610 */
[-C--:B----4-:R-:W-:Y:S02]  /*2420*/  SHF.R.U32.HI R9, RZ, R8.reuse, R9 ;  /* 0x00000008ff097219 */ /* 0x090fe40000011609 */
[----:B------:R-:W-:Y:S02]  /*2430*/  SHF.R.U32.HI R5, RZ, R8, R5 ;  /* 0x00000008ff057219 */ /* 0x000fe40000011605 */
[----:B------:R-:W-:Y:S02]  /*2440*/  SEL R9, R0, R9, !P0 ;  /* 0x0000000900097207 */ /* 0x000fe40004000000 */
[----:B------:R-:W-:Y:S02]  /*2450*/  SHF.R.U32.HI R18, RZ, R7, R18 ;  /* 0x00000007ff127219 */ /* 0x000fe40000011612 */
[----:B---3--:R-:W-:-:S02]  /*2460*/  ISETP.NE.AND P1, PT, R14, 0x1, PT ;  /* 0x000000010e00780c */ /* 0x008fc40003f25270 */
[----:B------:R-:W-:Y:S02]  /*2470*/  SEL R5, R10, R5, !P0 ;  /* 0x000000050a057207 */ /* 0x000fe40004000000 */
[----:B------:R-:W-:Y:S02]  /*2480*/  SEL R15, R11, R16, !P1 ;  /* 0x000000100b0f7207 */ /* 0x000fe40004800000 */
[----:B------:R-:W-:Y:S01]  /*2490*/  SEL R7, R13, R18, !P1 ;  /* 0x000000120d077207 */ /* 0x000fe20004800000 */
[----:B-1----:R-:W-:-:S04]  /*24a0*/  IMAD.HI.U32 R16, R9, R2, RZ ;  /* 0x0000000209107227 */ /* 0x002fc800078e00ff */
[----:B------:R-:W-:Y:S01]  /*24b0*/  IMAD.HI.U32 R6, R15, R2, RZ ;  /* 0x000000020f067227 */ /* 0x000fe200078e00ff */
[----:B------:R-:W-:-:S04]  /*24c0*/  @P2 SHF.R.U32.HI R9, RZ, R3, R16 ;  /* 0x00000003ff092219 */ /* 0x000fc80000011610 */
[----:B------:R-:W-:Y:S01]  /*24d0*/  @P2 SHF.R.U32.HI R15, RZ, R3, R6 ;  /* 0x00000003ff0f2219 */ /* 0x000fe20000011606 */
[----:B------:R-:W-:-:S04]  /*24e0*/  IMAD R9, R26, R9, RZ ;  /* 0x000000091a097224 */ /* 0x000fc800078e02ff */
[----:B------:R-:W-:Y:S01]  /*24f0*/  IMAD R6, R26, R15, RZ ;  /* 0x0000000f1a067224 */ /* 0x000fe200078e02ff */
[C---:B------:R-:W-:Y:S02]  /*2500*/  ISETP.GE.AND P0, PT, R5.reuse, R9, PT ;  /* 0x000000090500720c */ /* 0x040fe40003f06270 */
[----:B------:R-:W-:Y:S02]  /*2510*/  IADD3 R9, PT, PT, -R5, RZ, RZ ;  /* 0x000000ff05097210 */ /* 0x000fe40007ffe1ff */
[----:B------:R-:W-:Y:S01]  /*2520*/  ISETP.GE.OR P0, PT, R7, R6, P0 ;  /* 0x000000060700720c */ /* 0x000fe20000706670 */
[----:B------:R-:W-:-:S04]  /*2530*/  IMAD.HI.U32 R6, R5, R2, RZ ;  /* 0x0000000205067227 */ /* 0x000fc800078e00ff */
[----:B------:R-:W-:Y:S01]  /*2540*/  IMAD R9, R4, R9, R10 ;  /* 0x0000000904097224 */ /* 0x000fe200078e020a */
[----:B------:R-:W-:-:S04]  /*2550*/  SHF.R.U32.HI R6, RZ, R3, R6 ;  /* 0x00000003ff067219 */ /* 0x000fc80000011606 */
[----:B------:R-:W-:-:S03]  /*2560*/  SEL R6, R5, R6, !P2 ;  /* 0x0000000605067207 */ /* 0x000fc60005000000 */
[----:B------:R-:W-:-:S04]  /*2570*/  @!P0 IMAD.HI.U32 R8, R7, R2, RZ ;  /* 0x0000000207088227 */ /* 0x000fc800078e00ff */
[----:B------:R-:W-:Y:S01]  /*2580*/  IMAD.MOV R2, RZ, RZ, -R6 ;  /* 0x000000ffff027224 */ /* 0x000fe200078e0a06 */
[----:B------:R-:W-:-:S03]  /*2590*/  @!P0 SHF.R.U32.HI R8, RZ, R3, R8 ;  /* 0x00000003ff088219 */ /* 0x000fc60000011608 */
[----:B------:R-:W-:Y:S01]  /*25a0*/  IMAD R2, R26, R2, R5 ;  /* 0x000000021a027224 */ /* 0x000fe200078e0205 */
        /* <DEDUP_REMOVED lines=9> */
.L_x_30:
[----:B------:R-:W1:Y:S02]  /*2640*/  LDCU UR4, c[0x0][0xb30] ;  /* 0x00016600ff0477ac */ /* 0x000e640008000800 */
[----:B-1----:R-:W-:-:S09]  /*2650*/  UISETP.NE.AND UP0, UPT, UR4, 0x1, UPT ;  /* 0x000000010400788c */ /* 0x002fd2000bf05270 */
[----:B------:R-:W-:Y:S05]  /*2660*/  BRA.U UP0, `(.L_x_31) ;  /* 0x0000000100407547 */ /* 0x000fea000b800000 */
[----:B------:R-:W1:Y:S08]  /*2670*/  LDC.64 R4, c[0x0][0xb10] ;  /* 0x0002c400ff047b82 */ /* 0x000e700000000a00 */
[----:B------:R-:W4:Y:S08]  /*2680*/  LDC.64 R2, c[0x0][0xb18] ;  /* 0x0002c600ff027b82 */ /* 0x000f300000000a00 */
[----:B------:R-:W2:Y:S08]  /*2690*/  LDC R6, c[0x0][0xb20] ;  /* 0x0002c800ff067b82 */ /* 0x000eb00000000800 */
[----:B------:R-:W3:Y:S01]  /*26a0*/  LDC R8, c[0x0][0xb0c] ;  /* 0x0002c300ff087b82 */ /* 0x000ee20000000800 */
[----:B-1----:R-:W-:-:S05]  /*26b0*/  IMAD.HI.U32 R4, R13, R4, RZ ;  /* 0x000000040d047227 */ /* 0x002fca00078e00ff */
[----:B------:R-:W-:Y:S01]  /*26c0*/  SHF.R.U32.HI R4, RZ, R5, R4 ;  /* 0x00000005ff047219 */ /* 0x000fe20000011604 */
[----:B----4-:R-:W-:Y:S01]  /*26d0*/  IMAD.HI.U32 R3, R10, R3, RZ ;  /* 0x000000030a037227 */ /* 0x010fe200078e00ff */
[----:B------:R-:W-:-:S04]  /*26e0*/  ISETP.NE.AND P0, PT, R2, 0x1, PT ;  /* 0x000000010200780c */ /* 0x000fc80003f05270 */
[----:B--2---:R-:W-:-:S04]  /*26f0*/  SHF.R.U32.HI R3, RZ, R6, R3 ;  /* 0x00000006ff037219 */ /* 0x004fc80000011603 */
[----:B------:R-:W-:Y:S02]  /*2700*/  SEL R3, R10, R3, !P0 ;  /* 0x000000030a037207 */ /* 0x000fe40004000000 */
[----:B---3--:R-:W-:-:S04]  /*2710*/  ISETP.NE.AND P1, PT, R8, 0x1, PT ;  /* 0x000000010800780c */ /* 0x008fc80003f25270 */
[----:B------:R-:W-:-:S05]  /*2720*/  SEL R4, R13, R4, !P1 ;  /* 0x000000040d047207 */ /* 0x000fca0004800000 */
[----:B------:R-:W-:Y:S02]  /*2730*/  IMAD.IADD R5, R3, 0x1, -R4 ;  /* 0x0000000103057824 */ /* 0x000fe400078e0a04 */
[----:B------:R-:W-:Y:S02]  /*2740*/  IMAD.IADD R3, R4, 0x1, -R3 ;  /* 0x0000000104037824 */ /* 0x000fe400078e0a03 */
[----:B------:R-:W-:Y:S02]  /*2750*/  IMAD R13, R5, R8, R13 ;  /* 0x00000008050d7224 */ /* 0x000fe400078e020d */
[----:B------:R-:W-:-:S07]  /*2760*/  IMAD R10, R3, R2, R10 ;  /* 0x00000002030a7224 */ /* 0x000fce00078e020a */
.L_x_31:
[----:B------:R-:W-:Y:S01]  /*2770*/  UMOV UR28, UR31 ;  /* 0x0000001f001c7c82 */ /* 0x000fe20008000000 */
[----:B------:R-:W-:Y:S01]  /*2780*/  PLOP3.LUT P0, PT, PT, PT, PT, 0x80, 0x8 ;  /* 0x000000000008781c */ /* 0x000fe20003f0f070 */
[----:B------:R-:W-:Y:S01]  /*2790*/  IMAD.IADD R19, R13, 0x1, R78 ;  /* 0x000000010d137824 */ /* 0x000fe200078e024e */
[----:B------:R-:W-:Y:S01]  /*27a0*/  LOP3.LUT R12, R12, 0x1, RZ, 0x3c, !PT ;  /* 0x000000010c0c7812 */ /* 0x000fe200078e3cff */
[----:B------:R-:W-:Y:S01]  /*27b0*/  IMAD.IADD R16, R10, 0x1, R51 ;  /* 0x000000010a107824 */ /* 0x000fe200078e0233 */
[----:B------:R-:W-:Y:S09]  /*27c0*/  @P3 BRA `(.L_x_32) ;  /* 0xffffffec00283947 */ /* 0x000ff2000383ffff */
[----:B------:R-:W-:Y:S01]  /*27d0*/  UIADD3 UR22, UPT, UPT, UR22, 0x40, URZ ;  /* 0x0000004016167890 */ /* 0x000fe2000fffe0ff */
[----:B------:R-:W-:-:S03]  /*27e0*/  MOV R3, UR39 ;  /* 0x0000002700037c02 */ /* 0x000fc60008000f00 */
[----:B------:R-:W-:Y:S01]  /*27f0*/  ULEA UR4, UR38, UR22, 0x3 ;  /* 0x0000001626047291 */ /* 0x000fe2000f8e18ff */
[----:B------:R-:W-:-:S08]  /*2800*/  SHF.L.U32 R3, R3, 0x1f, RZ ;  /* 0x0000001f03037819 */ /* 0x000fd000000006ff */
[----:B------:R-:W1:Y:S02]  /*2810*/  SYNCS.PHASECHK.TRANS64.TRYWAIT P0, [UR4], R3 ;  /* 0x00000003ff0075a7 */ /* 0x000e640008001104 */
[----:B-1----:R-:W-:Y:S05]  /*2820*/  @!P0 BRA `(.L_x_33) ;  /* 0x0000006000148947 */ /* 0x002fea0003800000 */
.L_x_132:
[----:B------:R-:W-:-:S04]  /*2830*/  UIADD3 UR6, UPT, UPT, UR38, 0x1, URZ ;  /* 0x0000000126067890 */ /* 0x000fc8000fffe0ff */
[----:B------:R-:W-:-:S04]  /*2840*/  UISETP.NE.AND UP0, UPT, UR6, 0x8, UPT ;  /* 0x000000080600788c */ /* 0x000fc8000bf05270 */
[----:B------:R-:W-:Y:S02]  /*2850*/  USEL UR5, URZ, 0x1, UP0 ;  /* 0x00000001ff057887 */ /* 0x000fe40008000000 */
[----:B------:R-:W-:Y:S02]  /*2860*/  USEL UR6, UR6, URZ, UP0 ;  /* 0x000000ff06067287 */ /* 0x000fe40008000000 */
[----:B------:R-:W-:Y:S02]  /*2870*/  ULOP3.LUT UR5, UR39, UR5, URZ, 0x3c, !UPT ;  /* 0x0000000527057292 */ /* 0x000fe4000f8e3cff */
[----:B------:R-:W-:-:S04]  /*2880*/  ULEA UR4, UR6, UR22, 0x3 ;  /* 0x0000001606047291 */ /* 0x000fc8000f8e18ff */
[----:B-1----:R-:W-:-:S04]  /*2890*/  MOV R3, UR5 ;  /* 0x0000000500037c02 */ /* 0x002fc80008000f00 */
[----:B------:R-:W-:-:S04]  /*28a0*/  SHF.L.U32 R3, R3, 0x1f, RZ ;  /* 0x0000001f03037819 */ /* 0x000fc800000006ff */
[----:B------:R-:W1:Y:S02]  /*28b0*/  SYNCS.PHASECHK.TRANS64.TRYWAIT P0, [UR4], R3 ;  /* 0x00000003ff0075a7 */ /* 0x000e640008001104 */
[----:B-1----:R-:W-:Y:S05]  /*28c0*/  @!P0 BRA `(.L_x_34) ;  /* 0x0000006000048947 */ /* 0x002fea0003800000 */
.L_x_134:
        /* <DEDUP_REMOVED lines=10> */
.L_x_136:
        /* <DEDUP_REMOVED lines=10> */
.L_x_138:
        /* <DEDUP_REMOVED lines=10> */
.L_x_140:
        /* <DEDUP_REMOVED lines=10> */
.L_x_142:
        /* <DEDUP_REMOVED lines=10> */
.L_x_144:
[----:B------:R-:W-:-:S04]  /*2bf0*/  UIADD3 UR6, UPT, UPT, UR6, 0x1, URZ ;  /* 0x0000000106067890 */ /* 0x000fc8000fffe0ff */
[----:B------:R-:W-:-:S04]  /*2c00*/  UISETP.NE.AND UP0, UPT, UR6, 0x8, UPT ;  /* 0x000000080600788c */ /* 0x000fc8000bf05270 */
[----:B------:R-:W-:Y:S02]  /*2c10*/  USEL UR4, URZ, 0x1, UP0 ;  /* 0x00000001ff047887 */ /* 0x000fe40008000000 */
[----:B------:R-:W-:Y:S02]  /*2c20*/  USEL UR6, UR6, URZ, UP0 ;  /* 0x000000ff06067287 */ /* 0x000fe40008000000 */
[----:B------:R-:W-:Y:S02]  /*2c30*/  ULOP3.LUT UR4, UR5, UR4, URZ, 0x3c, !UPT ;  /* 0x0000000405047292 */ /* 0x000fe4000f8e3cff */
[----:B------:R-:W-:-:S04]  /*2c40*/  ULEA UR6, UR6, UR22, 0x3 ;  /* 0x0000001606067291 */ /* 0x000fc8000f8e18ff */
[----:B------:R-:W-:Y:S02]  /*2c50*/  IMAD.U32 R2, RZ, RZ, UR4 ;  /* 0x00000004ff027e24 */ /* 0x000fe4000f8e00ff */
[----:B-1----:R-:W-:-:S03]  /*2c60*/  MOV R0, UR6 ;  /* 0x0000000600007c02 */ /* 0x002fc60008000f00 */
[----:B------:R-:W-:-:S07]  /*2c70*/  SHF.L.U32 R3, R2, 0x1f, RZ ;  /* 0x0000001f02037819 */ /* 0x000fce00000006ff */
.L_x_40:
[----:B-1----:R1:W4:Y:S02]  /*2c80*/  SYNCS.PHASECHK.TRANS64.TRYWAIT P0, [R0+URZ], R3 ;  /* 0x00000003000075a7 */ /* 0x00232400080011ff */
[----:B----4-:R-:W-:Y:S05]  /*2c90*/  @!P0 NANOSLEEP.SYNCS 0x989680 ;  /* 0x009896800000895d */ /* 0x010fea0003900000 */
[----:B------:R-:W4:Y:S02]  /*2ca0*/  @!P0 SYNCS.PHASECHK.TRANS64 P0, [R0+URZ], R3 ;  /* 0x00000003000085a7 */ /* 0x000f2400080010ff */
[----:B----4-:R-:W-:Y:S05]  /*2cb0*/  @P0 EXIT ;  /* 0x000000000000094d */ /* 0x010fea0003800000 */
[----:B------:R-:W-:Y:S05]  /*2cc0*/  BRA `(.L_x_40) ;  /* 0xfffffffc00ec7947 */ /* 0x000fea000383ffff */
.L_x_16:
[----:B------:R-:W-:-:S04]  /*2cd0*/  UISETP.NE.AND UP1, UPT, UR45, URZ, UPT ;  /* 0x000000ff2d00728c */ /* 0x000fc8000bf25270 */
[----:B------:R-:W-:-:S09]  /*2ce0*/  UISETP.NE.OR UP1, UPT, UR8, 0x1, UP1 ;  /* 0x000000010800788c */ /* 0x000fd20008f25670 */
[----:B------:R-:W-:Y:S05]  /*2cf0*/  BRA.U UP1, `(.L_x_41) ;  /* 0x0000000101b07547 */ /* 0x000fea000b800000 */
[----:B------:R-:W-:Y:S01]  /*2d00*/  UMOV UR4, 0x400 ;  /* 0x0000040000047882 */ /* 0x000fe20000000000 */
[----:B------:R-:W-:Y:S01]  /*2d10*/  HFMA2 R3, -RZ, RZ, 0, 5.9604644775390625e-08 ;  /* 0x00000001ff037431 */ /* 0x000fe200000001ff */
[----:B------:R-:W-:Y:S01]  /*2d20*/  ULEA UR45, UR45, UR4, 0x18 ;  /* 0x000000042d2d7291 */ /* 0x000fe2000f8ec0ff */
[----:B------:R-:W-:Y:S01]  /*2d30*/  ISETP.NE.AND P0, PT, R2, RZ, PT ;  /* 0x000000ff0200720c */ /* 0x000fe20003f05270 */
[----:B------:R-:W-:Y:S02]  /*2d40*/  IMAD.MOV.U32 R8, RZ, RZ, RZ ;  /* 0x000000ffff087224 */ /* 0x000fe400078e00ff */
[----:B------:R-:W-:Y:S02]  /*2d50*/  UIADD3 UR6, UPT, UPT, UR45, 0xd8, URZ ;  /* 0x000000d82d067890 */ /* 0x000fe4000fffe0ff */
[----:B------:R-:W-:Y:S02]  /*2d60*/  UIADD3 UR7, UPT, UPT, UR45, 0xd0, URZ ;  /* 0x000000d02d077890 */ /* 0x000fe4000fffe0ff */
[----:B------:R-:W-:-:S12]  /*2d70*/  UPRMT UR6, URZ, 0x654, UR6 ;  /* 0x00000654ff067896 */ /* 0x000fd80008000006 */
.L_x_44:
[----:B------:R-:W-:Y:S01]  /*2d80*/  SHF.L.U32 R7, R3, 0x1f, RZ ;  /* 0x0000001f03077819 */ /* 0x000fe200000006ff */
[----:B------:R-:W-:Y:S02]  /*2d90*/  IMAD.U32 R9, RZ, RZ, UR7 ;  /* 0x00000007ff097e24 */ /* 0x000fe4000f8e00ff */
[----:B------:R-:W-:Y:S01]  /*2da0*/  @!P0 IMAD.MOV.U32 R5, RZ, RZ, 0x10 ;  /* 0x00000010ff058424 */ /* 0x000fe200078e00ff */
[----:B------:R-:W1:Y:S02]  /*2db0*/  SYNCS.PHASECHK.TRANS64.TRYWAIT P1, [UR45+0xd8], R7 ;  /* 0x0000d807ff0075a7 */ /* 0x000e64000802112d */
[----:B------:R-:W-:-:S04]  /*2dc0*/  PRMT R9, R2, 0x654, R9 ;  /* 0x0000065402097816 */ /* 0x000fc80000000009 */
[----:B------:R-:W-:Y:S01]  /*2dd0*/  SEL R0, R9, R0, !P0 ;  /* 0x0000000009007207 */ /* 0x000fe20004000000 */
[----:B-1----:R-:W-:Y:S06]  /*2de0*/  @!P1 BRA `(.L_x_42) ;  /* 0x0000005c004c9947 */ /* 0x002fec0003800000 */
.L_x_146:
[----:B------:R-:W-:Y:S01]  /*2df0*/  UIADD3 UR4, UPT, UPT, UR45, 0x110, URZ ;  /* 0x000001102d047890 */ /* 0x000fe2000fffe0ff */
[----:B------:R2:W-:Y:S01]  /*2e00*/  @!P0 SYNCS.ARRIVE.TRANS64.RED RZ, [R0+URZ], R5 ;  /* 0x0000000500ff89a7 */ /* 0x0005e200080004ff */
[----:B------:R-:W-:Y:S01]  /*2e10*/  UIADD3 UR5, UPT, UPT, UR45, 0xd0, URZ ;  /* 0x000000d02d057890 */ /* 0x000fe2000fffe0ff */
[----:B------:R-:W-:-:S08]  /*2e20*/  LOP3.LUT R3, R3, 0x1, RZ, 0x3c, !PT ;  /* 0x0000000103037812 */ /* 0x000fd000078e3cff */
[----:B------:R-:W-:Y:S06]  /*2e30*/  UGETNEXTWORKID.BROADCAST [UR4], [UR5] ;  /* 0x00000000040073ca */ /* 0x000fec0008000100 */
[----:B--2---:R-:W-:-:S04]  /*2e40*/  SHF.L.U32 R5, R8, 0x1f, RZ ;  /* 0x0000001f08057819 */ /* 0x004fc800000006ff */
[----:B------:R-:W2:Y:S02]  /*2e50*/  SYNCS.PHASECHK.TRANS64.TRYWAIT P1, [UR45+0xd0], R5 ;  /* 0x0000d005ff0075a7 */ /* 0x000ea4000802112d */
[----:B--2---:R-:W-:Y:S05]  /*2e60*/  @!P1 BRA `(.L_x_43) ;  /* 0x0000005c00449947 */ /* 0x004fea0003800000 */
.L_x_148:
[----:B-1----:R-:W1:Y:S01]  /*2e70*/  LDS.128 R4, [UR45+0x110] ;  /* 0x0001102dff047984 */ /* 0x002e620008000c00 */
[----:B------:R-:W-:Y:S01]  /*2e80*/  LOP3.LUT R8, R8, 0x1, RZ, 0x3c, !PT ;  /* 0x0000000108087812 */ /* 0x000fe200078e3cff */
[----:B------:R-:W-:Y:S01]  /*2e90*/  @!PT LDS RZ, [RZ] ;  /* 0x00000000fffff984 */ /* 0x000fe20000000800 */
[----:B------:R-:W-:Y:S01]  /*2ea0*/  @!PT LDS RZ, [RZ] ;  /* 0x00000000fffff984 */ /* 0x000fe20000000800 */
[----:B------:R-:W-:Y:S01]  /*2eb0*/  @!PT LDS RZ, [RZ] ;  /* 0x00000000fffff984 */ /* 0x000fe20000000800 */
[----:B------:R-:W-:Y:S01]  /*2ec0*/  @!PT LDS RZ, [RZ] ;  /* 0x00000000fffff984 */ /* 0x000fe20000000800 */
[----:B------:R2:W-:Y:S06]  /*2ed0*/  MEMBAR.ALL.CTA ;  /* 0x0000000000007992 */ /* 0x0005ec0000008000 */
[----:B--2---:R-:W2:Y:S02]  /*2ee0*/  FENCE.VIEW.ASYNC.S ;  /* 0x00000000000073c6 */ /* 0x004ea40000000000 */
[----:B--2---:R-:W-:Y:S01]  /*2ef0*/  SYNCS.ARRIVE.TRANS64.RED.A1T0 RZ, [UR6], RZ ;  /* 0x000000ffffff79a7 */ /* 0x004fe20008100406 */
[----:B-1----:R-:W-:-:S13]  /*2f00*/  LOP3.LUT P1, RZ, R6, 0x1, RZ, 0xc0, !PT ;  /* 0x0000000106ff7812 */ /* 0x002fda000782c0ff */
[----:B------:R-:W-:Y:S05]  /*2f10*/  @P1 BRA `(.L_x_44) ;  /* 0xfffffffc00981947 */ /* 0x000fea000383ffff */
[----:B------:R-:W-:-:S04]  /*2f20*/  SHF.L.U32 R0, R3, 0x1f, RZ ;  /* 0x0000001f03007819 */ /* 0x000fc800000006ff */
[----:B------:R-:W1:Y:S02]  /*2f30*/  SYNCS.PHASECHK.TRANS64 P0, [UR45+0xd8], R0 ;  /* 0x0000d800ff0075a7 */ /* 0x000e64000800102d */
[----:B-1----:R-:W-:Y:S05]  /*2f40*/  @P0 EXIT ;  /* 0x000000000000094d */ /* 0x002fea0003800000 */
[----:B------:R-:W-:-:S07]  /*2f50*/  MOV R0, UR45 ;  /* 0x0000002d00007c02 */ /* 0x000fce0008000f00 */
.L_x_45:
[----:B-1----:R-:W-:-:S04]  /*2f60*/  SHF.L.U32 R5, R3, 0x1f, RZ ;  /* 0x0000001f03057819 */ /* 0x002fc800000006ff */
[----:B------:R1:W2:Y:S03]  /*2f70*/  SYNCS.PHASECHK.TRANS64.TRYWAIT P0, [R0+URZ+0xd8], R5 ;  /* 0x0000d805000075a7 */ /* 0x0002a600080011ff */
[----:B--2---:R-:W-:Y:S05]  /*2f80*/  @!P0 NANOSLEEP.SYNCS 0x989680 ;  /* 0x009896800000895d */ /* 0x004fea0003900000 */
[----:B------:R-:W2:Y:S02]  /*2f90*/  @!P0 SYNCS.PHASECHK.TRANS64 P0, [R0+URZ+0xd8], R5 ;  /* 0x0000d805000085a7 */ /* 0x000ea400080010ff */
[----:B--2---:R-:W-:Y:S05]  /*2fa0*/  @P0 EXIT ;  /* 0x000000000000094d */ /* 0x004fea0003800000 */
[----:B------:R-:W-:Y:S05]  /*2fb0*/  BRA `(.L_x_45) ;  /* 0xfffffffc00e87947 */ /* 0x000fea000383ffff */
.L_x_41:
[----:B------:R-:W-:-:S09]  /*2fc0*/  UISETP.NE.AND UP1, UPT, UR8, URZ, UPT ;  /* 0x000000ff0800728c */ /* 0x000fd2000bf25270 */
[----:B------:R-:W-:Y:S05]  /*2fd0*/  BRA.U UP1, `(.L_x_46) ;  /* 0x0000000d01787547 */ /* 0x000fea000b800000 */
[----:B------:R-:W-:Y:S01]  /*2fe0*/  UMOV UR4, 0x40 ;  /* 0x0000004000047882 */ /* 0x000fe20000000000 */
[----:B------:R-:W-:Y:S01]  /*2ff0*/  NOP ;  /* 0x0000000000007918 */ /* 0x000fe20000000000 */
[----:B------:R-:W-:Y:S01]  /*3000*/  ULEA UR4, UR45, UR4, 0x18 ;  /* 0x000000042d047291 */ /* 0x000fe2000f8ec0ff */
[----:B------:R-:W-:Y:S02]  /*3010*/  UMOV UR5, 0x400 ;  /* 0x0000040000057882 */ /* 0x000fe40000000000 */
[----:B------:R-:W-:-:S06]  /*3020*/  ULEA UR45, UR45, UR5, 0x18 ;  /* 0x000000052d2d7291 */ /* 0x000fcc000f8ec0ff */
[----:B------:R-:W1:Y:S02]  /*3030*/  LDS.U8 R0, [UR4+0x1c] ;  /* 0x00001c04ff007984 */ /* 0x000e640008000000 */
[----:B-1----:R-:W-:-:S13]  /*3040*/  ISETP.NE.AND P0, PT, R0, RZ, PT ;  /* 0x000000ff0000720c */ /* 0x002fda0003f05270 */
[----:B------:R-:W-:Y:S05]  /*3050*/  @P0 BRA `(.L_x_47) ;  /* 0x0000000000580947 */ /* 0x000fea0003800000 */
[----:B------:R-:W-:-:S13]  /*3060*/  ELECT P0, URZ, PT ;  /* 0x0000000000ff782f */ /* 0x000fda0003800000 */
[----:B------:R-:W-:Y:S05]  /*3070*/  @!P0 BRA `(.L_x_48) ;  /* 0x0000000000608947 */ /* 0x000fea0003800000 */
[----:B------:R-:W-:Y:S01]  /*3080*/  UMOV UR5, 0x10 ;  /* 0x0000001000057882 */ /* 0x000fe20000000000 */
[----:B------:R-:W-:Y:S01]  /*3090*/  HFMA2 R0, -RZ, RZ, 0, 5.9604644775390625e-08 ;  /* 0x00000001ff007431 */ /* 0x000fe200000001ff */
[----:B------:R-:W-:-:S03]  /*30a0*/  MOV R2, 0xffff ;  /* 0x0000ffff00027802 */ /* 0x000fc60000000f00 */
[----:B------:R-:W-:Y:S04]  /*30b0*/  DEPBAR.LE SB1, 0x36 ;  /* 0x00009d800000791a */ /* 0x000fe80000000000 */
[----:B------:R-:W1:Y:S02]  /*30c0*/  UTCATOMSWS.FIND_AND_SET.ALIGN UP0, UR5, UR5 ;  /* 0x00000005000575e3 */ /* 0x000e640008000800 */
[----:B-1----:R-:W-:Y:S01]  /*30d0*/  MOV R3, UR5 ;  /* 0x0000000500037c02 */ /* 0x002fe20008000f00 */
[----:B------:R-:W-:Y:S06]  /*30e0*/  BRA.U UP0, `(.L_x_49) ;  /* 0x0000000100187547 */ /* 0x000fec000b800000 */
.L_x_50:
[----:B------:R-:W-:Y:S05]  /*30f0*/  NANOSLEEP 0x64 ;  /* 0x000000640000795d */ /* 0x000fea0003800000 */
[----:B------:R-:W-:-:S05]  /*3100*/  UMOV UR5, 0x10 ;  /* 0x0000001000057882 */ /* 0x000fca0000000000 */
[----:B------:R-:W-:Y:S04]  /*3110*/  DEPBAR.LE SB1, 0x36 ;  /* 0x00009d800000791a */ /* 0x000fe80000000000 */
[----:B------:R-:W1:Y:S02]  /*3120*/  UTCATOMSWS.FIND_AND_SET.ALIGN UP0, UR5, UR5 ;  /* 0x00000005000575e3 */ /* 0x000e640008000800 */
[----:B-1----:R-:W-:Y:S01]  /*3130*/  MOV R3, UR5 ;  /* 0x0000000500037c02 */ /* 0x002fe20008000f00 */
[----:B------:R-:W-:Y:S05]  /*3140*/  BRA.U !UP0, `(.L_x_50) ;  /* 0xfffffffd08e87547 */ /* 0x000fea000b83ffff */
.L_x_49:
[-C--:B------:R-:W-:Y:S02]  /*3150*/  SHF.L.U32 R2, R2, R3.reuse, RZ ;  /* 0x0000000302027219 */ /* 0x080fe400000006ff */
[----:B------:R-:W-:Y:S01]  /*3160*/  SHF.L.U32 R0, R0, R3, RZ ;  /* 0x0000000300007219 */ /* 0x000fe200000006ff */
[----:B------:R-:W-:Y:S02]  /*3170*/  IMAD.SHL.U32 R3, R3, 0x20, RZ ;  /* 0x0000002003037824 */ /* 0x000fe400078e00ff */
[----:B------:R1:W-:Y:S04]  /*3180*/  ATOMS.OR RZ, [UR4+0x14], R2 ;  /* 0x00001402ffff798c */ /* 0x0003e8000b000004 */
[----:B------:R1:W-:Y:S04]  /*3190*/  ATOMS.OR RZ, [UR4+0x18], R0 ;  /* 0x00001800ffff798c */ /* 0x0003e8000b000004 */
[----:B------:R1:W-:Y:S01]  /*31a0*/  STS [UR45+0x120], R3 ;  /* 0x00012003ff007988 */ /* 0x0003e2000800082d */
[----:B------:R-:W-:Y:S05]  /*31b0*/  BRA `(.L_x_48) ;  /* 0x0000000000107947 */ /* 0x000fea0003800000 */
.L_x_47:
[----:B------:R-:W-:Y:S02]  /*31c0*/  MOV R0, 0xffffffff ;  /* 0xffffffff00007802 */ /* 0x000fe40000000f00 */
[----:B------:R-:W-:-:S03]  /*31d0*/  MOV R2, 0x3200 ;  /* 0x0000320000027802 */ /* 0x000fc60000000f00 */
[----:B------:R1:W-:Y:S04]  /*31e0*/  STS [UR45+0x120], R0 ;  /* 0x00012000ff007988 */ /* 0x0003e8000800082d */
[----:B-1-3-5:R-:W-:Y:S05]  /*31f0*/  CALL.REL.NOINC `($__internal_1_$__cuda_sm10x_tcgen05_guardrail_trap_phase_invalid_during_alloc) ;  /* 0x0000006000547944 */ /* 0x02afea0003c00000 */
.L_x_48:
[----:B------:R-:W-:Y:S05]  /*3200*/  WARPSYNC.ALL ;  /* 0x0000000000007948 */ /* 0x000fea0003800000 */
[----:B------:R-:W2:Y:S01]  /*3210*/  S2UR UR6, SR_CgaCtaId ;  /* 0x00000000000679c3 */ /* 0x000ea20000008800 */
[----:B------:R-:W-:Y:S01]  /*3220*/  UMOV UR4, 0x400 ;  /* 0x0000040000047882 */ /* 0x000fe20000000000 */
[----:B------:R-:W-:-:S06]  /*3230*/  NOP ;  /* 0x0000000000007918 */ /* 0x000fcc0000000000 */
[----:B------:R-:W-:Y:S06]  /*3240*/  BAR.ARV 0x6, 0xa0 ;  /* 0x0182800000007b1d */ /* 0x000fec0000002000 */
[----:B------:R-:W-:Y:S01]  /*3250*/  IMAD.MOV.U32 R8, RZ, RZ, 0x1 ;  /* 0x00000001ff087424 */ /* 0x000fe200078e00ff */
[----:B------:R-:W-:Y:S01]  /*3260*/  UMOV UR15, URZ ;  /* 0x000000ff000f7c82 */ /* 0x000fe20008000000 */
[----:B------:R-:W-:Y:S01]  /*3270*/  UMOV UR14, URZ ;  /* 0x000000ff000e7c82 */ /* 0x000fe20008000000 */
[----:B------:R-:W-:Y:S01]  /*3280*/  UMOV UR24, 0x0 ;  /* 0x0000000000187882 */ /* 0x000fe20000000000 */
[----:B------:R-:W-:Y:S01]  /*3290*/  UMOV UR25, 0x8110910 ;  /* 0x0811091000197882 */ /* 0x000fe20000000000 */
[----:B------:R-:W-:Y:S01]  /*32a0*/  UMOV UR22, 0x0 ;  /* 0x0000000000167882 */ /* 0x000fe20000000000 */
[----:B------:R-:W-:Y:S01]  /*32b0*/  UMOV UR23, 0x8110910 ;  /* 0x0811091000177882 */ /* 0x000fe20000000000 */
[----:B------:R-:W-:Y:S01]  /*32c0*/  UMOV UR20, 0x0 ;  /* 0x0000000000147882 */ /* 0x000fe20000000000 */
[----:B------:R-:W-:Y:S01]  /*32d0*/  UMOV UR21, 0x8110910 ;  /* 0x0811091000157882 */ /* 0x000fe20000000000 */
[----:B------:R-:W-:Y:S01]  /*32e0*/  UMOV UR18, 0x0 ;  /* 0x0000000000127882 */ /* 0x000fe20000000000 */
[----:B--2---:R-:W-:Y:S01]  /*32f0*/  ULEA UR6, UR6, UR4, 0x18 ;  /* 0x0000000406067291 */ /* 0x004fe2000f8ec0ff */
[----:B------:R-:W2:Y:S03]  /*3300*/  LDCU.64 UR4, c[0x0][0x388] ;  /* 0x00007100ff0477ac */ /* 0x000ea60008000a00 */
[----:B------:R-:W-:-:S02]  /*3310*/  UIADD3 UR9, UPT, UPT, UR6, 0x8400, URZ ;  /* 0x0000840006097890 */ /* 0x000fc4000fffe0ff */
[----:B------:R-:W-:-:S03]  /*3320*/  UIADD3 UR10, UPT, UPT, UR6, 0x28400, URZ ;  /* 0x00028400060a7890 */ /* 0x000fc6000fffe0ff */
[----:B------:R-:W1:Y:S01]  /*3330*/  LDS R9, [UR6+0x120] ;  /* 0x00012006ff097984 */ /* 0x000e620008000800 */
[----:B------:R-:W-:Y:S02]  /*3340*/  USHF.R.U32.HI UR9, URZ, 0x4, UR9 ;  /* 0x00000004ff097899 */ /* 0x000fe40008011609 */
[----:B------:R-:W-:Y:S02]  /*3350*/  USHF.R.U32.HI UR10, URZ, 0x4, UR10 ;  /* 0x00000004ff0a7899 */ /* 0x000fe4000801160a */
[----:B------:R-:W-:Y:S02]  /*3360*/  ULOP3.LUT UR9, UR9, 0x3fff, URZ, 0xc0, !UPT ;  /* 0x00003fff09097892 */ /* 0x000fe4000f8ec0ff */
[----:B------:R-:W-:Y:S02]  /*3370*/  ULOP3.LUT UR10, UR10, 0x3fff, URZ, 0xc0, !UPT ;  /* 0x00003fff0a0a7892 */ /* 0x000fe4000f8ec0ff */
[----:B------:R-:W-:Y:S02]  /*3380*/  ULOP3.LUT UR9, UR9, 0x10000, URZ, 0xfc, !UPT ;  /* 0x0001000009097892 */ /* 0x000fe4000f8efcff */
[----:B--2---:R-:W-:-:S02]  /*3390*/  UIADD3 UR7, UPT, UPT, UR4, 0x1f, URZ ;  /* 0x0000001f04077890 */ /* 0x004fc4000fffe0ff */
[----:B------:R-:W-:Y:S02]  /*33a0*/  ULOP3.LUT UR10, UR10, 0x1000000, URZ, 0xfc, !UPT ;  /* 0x010000000a0a7892 */ /* 0x000fe4000f8efcff */
[----:B------:R-:W-:Y:S01]  /*33b0*/  USHF.R.S32.HI UR4, URZ, 0x1f, UR7 ;  /* 0x0000001fff047899 */ /* 0x000fe20008011407 */
[----:B------:R-:W-:-:S03]  /*33c0*/  UMOV UR19, 0x8110910 ;  /* 0x0811091000137882 */ /* 0x000fc60000000000 */
[----:B------:R-:W-:-:S04]  /*33d0*/  ULEA.HI UR7, UR4, UR7, URZ, 0x5 ;  /* 0x0000000704077291 */ /* 0x000fc8000f8f28ff */
[----:B------:R-:W-:-:S03]  /*33e0*/  USHF.R.S32.HI UR7, URZ, 0x5, UR7 ;  /* 0x00000005ff077899 */ /* 0x000fc60008011407 */
[----:B------:R-:W2:Y:S01]  /*33f0*/  LDCU UR4, c[0x0][0x390] ;  /* 0x00007200ff0477ac */ /* 0x000ea20008000800 */
[----:B------:R-:W-:Y:S02]  /*3400*/  UIMAD UR7, UR7, UR5, URZ ;  /* 0x00000005070772a4 */ /* 0x000fe4000f8e02ff */
[----:B------:R-:W-:-:S04]  /*3410*/  UIADD3 UR5, UPT, UPT, UR6, 0xd8, URZ ;  /* 0x000000d806057890 */ /* 0x000fc8000fffe0ff */
[----:B------:R-:W-:Y:S01]  /*3420*/  UPRMT UR5, URZ, 0x654, UR5 ;  /* 0x00000654ff057896 */ /* 0x000fe20008000005 */
[C---:B-1----:R-:W-:Y:S01]  /*3430*/  VIADD R3, R9.reuse, 0x40 ;  /* 0x0000004009037836 */ /* 0x042fe20000000000 */
[----:B------:R-:W-:Y:S01]  /*3440*/  LOP3.LUT R2, R9, 0xffff, RZ, 0xc0, !PT ;  /* 0x0000ffff09027812 */ /* 0x000fe200078ec0ff */
[----:B--2---:R-:W-:-:S03]  /*3450*/  UIMAD UR4, UR7, UR4, URZ ;  /* 0x00000004070472a4 */ /* 0x004fc6000f8e02ff */
[----:B------:R-:W-:Y:S01]  /*3460*/  LOP3.LUT R3, R3, 0xffff, RZ, 0xc0, !PT ;  /* 0x0000ffff03037812 */ /* 0x000fe200078ec0ff */
[----:B------:R-:W-:-:S04]  /*3470*/  UIADD3 UR16, UPT, UPT, UR4, -0x1, URZ ;  /* 0xffffffff04107890 */ /* 0x000fc8000fffe0ff */
[----:B------:R1:W-:Y:S01]  /*3480*/  STL.64 [R1], R2 ;  /* 0x0000000201007387 */ /* 0x0003e20000100a00 */
[----:B------:R-:W-:Y:S01]  /*3490*/  UISETP.GE.AND UP2, UPT, UR4, 0x1, UPT ;  /* 0x000000010400788c */ /* 0x000fe2000bf46270 */
[----:B-1----:R-:W-:-:S10]  /*34a0*/  CS2R R2, SRZ ;  /* 0x0000000000027805 */ /* 0x002fd4000001ff00 */
.L_x_57:
[----:B-1----:R-:W-:-:S04]  /*34b0*/  SHF.L.U32 R5, R3, 0x1f, RZ ;  /* 0x0000001f03057819 */ /* 0x002fc800000006ff */
[----:B------:R-:W1:Y:S02]  /*34c0*/  SYNCS.PHASECHK.TRANS64.TRYWAIT P0, [UR6+0xd0], R5 ;  /* 0x0000d005ff0075a7 */ /* 0x000e640008001106 */
[----:B-12-4-:R-:W-:Y:S05]  /*34d0*/  @!P0 BRA `(.L_x_51) ;  /* 0x0000005400c08947 */ /* 0x016fea0003800000 */
.L_x_150:
[----:B-1----:R-:W1:Y:S01]  /*34e0*/  LDS.128 R4, [UR6+0x110] ;  /* 0x00011006ff047984 */ /* 0x002e620008000c00 */
[----:B------:R-:W-:Y:S01]  /*34f0*/  ULEA UR8, UR15, UR6, 0x3 ;  /* 0x000000060f087291 */ /* 0x000fe2000f8e18ff */
[----:B------:R-:W-:Y:S01]  /*3500*/  SHF.L.U32 R0, R8, 0x1f, RZ ;  /* 0x0000001f08007819 */ /* 0x000fe200000006ff */
[----:B------:R-:W-:Y:S01]  /*3510*/  @!PT LDS RZ, [RZ] ;  /* 0x00000000fffff984 */ /* 0x000fe20000000800 */
[----:B------:R-:W-:Y:S01]  /*3520*/  @!PT LDS RZ, [RZ] ;  /* 0x00000000fffff984 */ /* 0x000fe20000000800 */
[----:B------:R-:W-:Y:S01]  /*3530*/  @!PT LDS RZ, [RZ] ;  /* 0x00000000fffff984 */ /* 0x000fe20000000800 */
[----:B------:R-:W-:Y:S01]  /*3540*/  @!PT LDS RZ, [RZ] ;  /* 0x00000000fffff984 */ /* 0x000fe20000000800 */
[----:B------:R2:W-:Y:S06]  /*3550*/  MEMBAR.ALL.CTA ;  /* 0x0000000000007992 */ /* 0x0005ec0000008000 */
[----:B--2---:R-:W2:Y:S02]  /*3560*/  FENCE.VIEW.ASYNC.S ;  /* 0x00000000000073c6 */ /* 0x004ea40000000000 */
[----:B--2---:R-:W-:Y:S01]  /*3570*/  SYNCS.ARRIVE.TRANS64.RED.A1T0 RZ, [UR5], RZ ;  /* 0x000000ffffff79a7 */ /* 0x004fe20008100405 */
[----:B------:R-:W2:Y:S01]  /*3580*/  SYNCS.PHASECHK.TRANS64.TRYWAIT P0, [UR8+0xf0], R0 ;  /* 0x0000f000ff0075a7 */ /* 0x000ea20008001108 */
[----:B-1----:R-:W-:Y:S01]  /*3590*/  LOP3.LUT P3, RZ, R6, 0x1, RZ, 0xc0, !PT ;  /* 0x0000000106ff7812 */ /* 0x002fe2000786c0ff */
[----:B--2---:R-:W-:-:S12]  /*35a0*/  @!P0 BRA `(.L_x_52) ;  /* 0x0000005400a48947 */ /* 0x004fd80003800000 */
.L_x_152:
[----:B------:R-:W-:Y:S05]  /*35b0*/  BRA.U !UP2, `(.L_x_53) ;  /* 0x000000010af07547 */ /* 0x000fea000b800000 */
[----:B-1----:R-:W-:Y:S01]  /*35c0*/  IMAD.U32 R0, RZ, RZ, UR15 ;  /* 0x0000000fff007e24 */ /* 0x002fe2000f8e00ff */
[----:B------:R-:W-:-:S04]  /*35d0*/  ULEA UR4, UR14, UR6, 0x3 ;  /* 0x000000060e047291 */ /* 0x000fc8000f8e18ff */
[----:B------:R-:W-:Y:S02]  /*35e0*/  LEA R4, R0, R1, 0x2 ;  /* 0x0000000100047211 */ /* 0x000fe400078e10ff */
[----:B------:R-:W-:-:S04]  /*35f0*/  SHF.L.U32 R0, R2, 0x1f, RZ ;  /* 0x0000001f02007819 */ /* 0x000fc800000006ff */
[----:B------:R-:W5:Y:S01]  /*3600*/  LDL R4, [R4] ;  /* 0x0000000004047983 */ /* 0x000f620000100800 */
[----:B------:R1:W2:Y:S01]  /*3610*/  SYNCS.PHASECHK.TRANS64.TRYWAIT P2, [UR4], R0 ;  /* 0x00000000ff0075a7 */ /* 0x0002a20008041104 */
[----:B------:R-:W-:Y:S01]  /*3620*/  UPLOP3.LUT UP3, UPT, UPT, UPT, UPT, 0x40, 0x4 ;  /* 0x000000000004789c */ /* 0x000fe20003f6e870 */
[----:B------:R-:W-:Y:S01]  /*3630*/  UMOV UR13, UR16 ;  /* 0x00000010000d7c82 */ /* 0x000fe20008000000 */
[----:B------:R-:W-:-:S09]  /*3640*/  UMOV UR12, UR14 ;  /* 0x0000000e000c7c82 */ /* 0x000fd20008000000 */
.L_x_56:
[----:B----4-:R-:W-:Y:S01]  /*3650*/  ULEA UR7, UR12, UR6, 0x3 ;  /* 0x000000060c077291 */ /* 0x010fe2000f8e18ff */
[----:B-12---:R-:W-:Y:S11]  /*3660*/  @P2 BRA `(.L_x_54) ;  /* 0x00000000000c2947 */ /* 0x006ff60003800000 */
[----:B------:R-:W-:Y:S04]  /*3670*/  SHF.L.U32 R5, R2, 0x1f, RZ ;  /* 0x0000001f02057819 */ /* 0x000fe800000006ff */
[----:B------:R-:W2:Y:S02]  /*3680*/  SYNCS.PHASECHK.TRANS64.TRYWAIT P0, [UR7], R5 ;  /* 0x00000005ff0075a7 */ /* 0x000ea40008001107 */
[----:B--2---:R-:W-:Y:S05]  /*3690*/  @!P0 BRA `(.L_x_55) ;  /* 0x0000005400808947 */ /* 0x004fea0003800000 */
.L_x_54:
[----:B------:R-:W-:Y:S01]  /*36a0*/  UISETP.NE.AND UP0, UPT, UR13, URZ, UPT ;  /* 0x000000ff0d00728c */ /* 0x000fe2000bf05270 */
[----:B------:R-:W-:Y:S01]  /*36b0*/  PLOP3.LUT P2, PT, PT, PT, PT, 0x80, 0x8 ;  /* 0x000000000008781c */ /* 0x000fe20003f4f070 */
[----:B------:R-:W-:Y:S01]  /*36c0*/  UIADD3 UR14, UPT, UPT, UR12, 0x1, URZ ;  /* 0x000000010c0e7890 */ /* 0x000fe2000fffe0ff */
[----:B------:R-:W-:Y:S03]  /*36d0*/  ELECT P1, URZ, PT ;  /* 0x0000000000ff782f */ /* 0x000fe60003820000 */
[----:B------:R-:W-:Y:S01]  /*36e0*/  UISETP.NE.AND UP1, UPT, UR14, 0x8, UPT ;  /* 0x000000080e00788c */ /* 0x000fe2000bf25270 */
[----:B------:R-:W-:Y:S01]  /*36f0*/  PLOP3.LUT P0, PT, PT, PT, UP0, 0x80, 0x8 ;  /* 0x000000000008781c */ /* 0x000fe20003f0f008 */
[----:B------:R-:W-:Y:S02]  /*3700*/  ULEA UR26, UR12, UR10, 0x9 ;  /* 0x0000000a0c1a7291 */ /* 0x000fe4000f8e48ff */
[----:B------:R-:W-:Y:S02]  /*3710*/  USEL UR11, URZ, 0x1, UP1 ;  /* 0x00000001ff0b7887 */ /* 0x000fe40008800000 */
[----:B------:R-:W-:Y:S02]  /*3720*/  USEL UR14, UR14, URZ, UP1 ;  /* 0x000000ff0e0e7287 */ /* 0x000fe40008800000 */
[----:B------:R-:W-:Y:S02]  /*3730*/  ULEA UR28, UR12, UR9, 0xa ;  /* 0x000000090c1c7291 */ /* 0x000fe4000f8e50ff */
[----:B------:R-:W-:Y:S01]  /*3740*/  @UP0 ULEA UR4, UR14, UR6, 0x3 ;  /* 0x000000060e040291 */ /* 0x000fe2000f8e18ff */
[----:B------:R-:W-:Y:S01]  /*3750*/  LOP3.LUT R2, R2, UR11, RZ, 0x3c, !PT ;  /* 0x0000000b02027c12 */ /* 0x000fe2000f8e3cff */
[----:B------:R-:W-:Y:S02]  /*3760*/  UIADD3 UR36, UPT, UPT, UR26, 0x40, URZ ;  /* 0x000000401a247890 */ /* 0x000fe4000fffe0ff */
[----:B------:R-:W-:Y:S01]  /*3770*/  UIADD3 UR34, UPT, UPT, UR28, 0x2, URZ ;  /* 0x000000021c227890 */ /* 0x000fe2000fffe0ff */
[----:B-1----:R-:W-:Y:S01]  /*3780*/  @P0 SHF.L.U32 R0, R2, 0x1f, RZ ;  /* 0x0000001f02000819 */ /* 0x002fe200000006ff */
[----:B------:R-:W-:Y:S02]  /*3790*/  UIADD3 UR32, UPT, UPT, UR26, 0x80, URZ ;  /* 0x000000801a207890 */ /* 0x000fe4000fffe0ff */
[----:B------:R-:W-:Y:S01]  /*37a0*/  UIADD3 UR30, UPT, UPT, UR28, 0x4, URZ ;  /* 0x000000041c1e7890 */ /* 0x000fe2000fffe0ff */
[----:B------:R4:W1:Y:S01]  /*37b0*/  @P0 SYNCS.PHASECHK.TRANS64.TRYWAIT P2, [UR4], R0 ;  /* 0x00000000ff0005a7 */ /* 0x0008620008041104 */
[----:B------:R-:W-:Y:S02]  /*37c0*/  ELECT P0, URZ, PT ;  /* 0x0000000000ff782f */ /* 0x000fe40003800000 */
[C---:B-----5:R-:W-:Y:S01]  /*37d0*/  @P1 R2UR.BROADCAST UR4, R4.reuse ;  /* 0x00000000040412ca */ /* 0x060fe200008e0000 */
[----:B------:R-:W-:Y:S10]  /*37e0*/  UIADD3 UR7, UPT, UPT, UR7, 0x40, URZ ;  /* 0x0000004007077890 */ /* 0x000ff4000fffe0ff */
[C---:B------:R-:W-:Y:S02]  /*37f0*/  @P0 R2UR.BROADCAST UR11, R4.reuse ;  /* 0x00000000040b02ca */ /* 0x040fe400008e0000 */
[----:B------:R-:W-:Y:S01]  /*3800*/  ELECT P0, URZ, PT ;  /* 0x0000000000ff782f */ /* 0x000fe20003800000 */
[----:B------:R-:W-:Y:S01]  /*3810*/  UMOV UR27, 0x20004020 ;  /* 0x20004020001b7882 */ /* 0x000fe20000000000 */
[----:B------:R-:W-:Y:S01]  /*3820*/  UMOV UR29, 0x40004040 ;  /* 0x40004040001d7882 */ /* 0x000fe20000000000 */
[----:B------:R-:W-:Y:S01]  /*3830*/  UMOV UR37, 0x20004020 ;  /* 0x2000402000257882 */ /* 0x000fe20000000000 */
[----:B------:R-:W-:Y:S01]  /*3840*/  UMOV UR35, 0x40004040 ;  /* 0x4000404000237882 */ /* 0x000fe20000000000 */
[----:B------:R-:W-:Y:S01]  /*3850*/  UMOV UR33, 0x20004020 ;  /* 0x2000402000217882 */ /* 0x000fe20000000000 */
[----:B------:R-:W-:Y:S01]  /*3860*/  UMOV UR31, 0x40004040 ;  /* 0x40004040001f7882 */ /* 0x000fe20000000000 */
[----:B------:R-:W-:Y:S01]  /*3870*/  UMOV UR12, UR14 ;  /* 0x0000000e000c7c82 */ /* 0x000fe20008000000 */
[----:B------:R2:W-:Y:S01]  /*3880*/  UTCHMMA gdesc[UR28], gdesc[UR26], tmem[UR4], tmem[UR24], idesc[UR25], UP3 ;  /* 0x00ff181a1c0075ea */ /* 0x0005e20009800004 */
[----:B------:R-:W-:Y:S02]  /*3890*/  UPLOP3.LUT UP3, UPT, UPT, UPT, UPT, 0x80, 0x8 ;  /* 0x000000000008789c */ /* 0x000fe40003f6f070 */
[----:B------:R3:W-:Y:S01]  /*38a0*/  UTCHMMA gdesc[UR34], gdesc[UR36], tmem[UR11], tmem[UR22], idesc[UR23], UPT ;  /* 0x00ff1624220075ea */ /* 0x0007e2000b80000b */
[----:B--2---:R-:W-:Y:S01]  /*38b0*/  UIADD3 UR26, UPT, UPT, UR26, 0xc0, URZ ;  /* 0x000000c01a1a7890 */ /* 0x004fe2000fffe0ff */
[C---:B------:R-:W-:Y:S02]  /*38c0*/  @P0 R2UR.BROADCAST UR4, R4.reuse ;  /* 0x00000000040402ca */ /* 0x040fe400008e0000 */
[----:B------:R-:W-:Y:S11]  /*38d0*/  ELECT P0, URZ, PT ;  /* 0x0000000000ff782f */ /* 0x000ff60003800000 */
[----:B------:R-:W-:Y:S02]  /*38e0*/  @!UPT UIADD3 URZ, UPT, UPT, URZ, URZ, URZ ;  /* 0x000000fffffff290 */ /* 0x000fe4000fffe0ff */
[----:B---3--:R-:W-:Y:S01]  /*38f0*/  @P0 R2UR.BROADCAST UR11, R4 ;  /* 0x00000000040b02ca */ /* 0x008fe200008e0000 */
[----:B------:R-:W-:Y:S01]  /*3900*/  UIADD3 UR28, UPT, UPT, UR28, 0x6, URZ ;  /* 0x000000061c1c7890 */ /* 0x000fe2000fffe0ff */
[----:B------:R2:W-:Y:S11]  /*3910*/  UTCHMMA gdesc[UR30], gdesc[UR32], tmem[UR4], tmem[UR20], idesc[UR21], UPT ;  /* 0x00ff14201e0075ea */ /* 0x0005f6000b800004 */
[----:B------:R4:W-:Y:S01]  /*3920*/  UTCHMMA gdesc[UR28], gdesc[UR26], tmem[UR11], tmem[UR18], idesc[UR19], UPT ;  /* 0x00ff121a1c0075ea */ /* 0x0009e2000b80000b */
[----:B------:R4:W-:Y:S01]  /*3930*/  UTCBAR [UR7], URZ ;  /* 0x000000ff070073e9 */ /* 0x0009e200080000ff */
[----:B--2---:R-:W-:Y:S02]  /*3940*/  UIADD3 UR4, UPT, UPT, UR13, 0x1, URZ ;  /* 0x000000010d047890 */ /* 0x004fe4000fffe0ff */
[----:B------:R-:W-:Y:S02]  /*3950*/  UIADD3 UR13, UPT, UPT, UR13, -0x1, URZ ;  /* 0xffffffff0d0d7890 */ /* 0x000fe4000fffe0ff */
[----:B------:R-:W-:Y:S09]  /*3960*/  UISETP.GT.U32.AND UP0, UPT, UR4, 0x1, UPT ;  /* 0x000000010400788c */ /* 0x000ff2000bf04070 */
[----:B------:R-:W-:Y:S05]  /*3970*/  BRA.U UP0, `(.L_x_56) ;  /* 0xfffffffd00347547 */ /* 0x000fea000b83ffff */
.L_x_53:
[----:B------:R-:W-:Y:S01]  /*3980*/  UIADD3 UR15, UPT, UPT, UR15, 0x1, URZ ;  /* 0x000000010f0f7890 */ /* 0x000fe2000fffe0ff */
[----:B------:R-:W-:Y:S01]  /*3990*/  LOP3.LUT R3, R3, 0x1, RZ, 0x3c, !PT ;  /* 0x0000000103037812 */ /* 0x000fe200078e3cff */
[----:B------:R-:W-:Y:S02]  /*39a0*/  UIADD3 UR8, UPT, UPT, UR8, 0xe0, URZ ;  /* 0x000000e008087890 */ /* 0x000fe4000fffe0ff */
[----:B------:R-:W-:-:S04]  /*39b0*/  UISETP.NE.AND UP0, UPT, UR15, 0x2, UPT ;  /* 0x000000020f00788c */ /* 0x000fc8000bf05270 */
[----:B------:R-:W-:Y:S02]  /*39c0*/  USEL UR4, URZ, 0x1, UP0 ;  /* 0x00000001ff047887 */ /* 0x000fe40008000000 */
[----:B------:R-:W-:Y:S01]  /*39d0*/  USEL UR15, UR15, URZ, UP0 ;  /* 0x000000ff0f0f7287 */ /* 0x000fe20008000000 */
[----:B------:R2:W-:Y:S03]  /*39e0*/  UTCBAR [UR8], URZ ;  /* 0x000000ff080073e9 */ /* 0x0005e600080000ff */
[----:B------:R-:W-:Y:S01]  /*39f0*/  LOP3.LUT R8, R8, UR4, RZ, 0x3c, !PT ;  /* 0x0000000408087c12 */ /* 0x000fe2000f8e3cff */
[----:B------:R-:W-:Y:S07]  /*3a00*/  @P3 BRA `(.L_x_57) ;  /* 0xfffffff800a83947 */ /* 0x000fee000383ffff */
[----:B------:R-:W3:Y:S01]  /*3a10*/  S2UR UR4, SR_CgaCtaId ;  /* 0x00000000000479c3 */ /* 0x000ee20000008800 */
[----:B------:R-:W-:Y:S01]  /*3a20*/  ELECT P0, URZ, PT ;  /* 0x0000000000ff782f */ /* 0x000fe20003800000 */
[----:B-1--4-:R-:W-:Y:S01]  /*3a30*/  IMAD.MOV.U32 R0, RZ, RZ, 0x1 ;  /* 0x00000001ff007424 */ /* 0x012fe200078e00ff */
[----:B------:R-:W-:Y:S01]  /*3a40*/  UIADD3 UR6, UPT, UPT, UR6, 0xf0, URZ ;  /* 0x000000f006067890 */ /* 0x000fe2000fffe0ff */
[----:B------:R-:W-:Y:S01]  /*3a50*/  SHF.L.U32 R3, R8, 0x1f, RZ ;  /* 0x0000001f08037819 */ /* 0x000fe200000006ff */
[----:B------:R-:W-:-:S03]  /*3a60*/  UMOV UR5, 0x40 ;  /* 0x0000004000057882 */ /* 0x000fc60000000000 */
[----:B------:R-:W-:Y:S01]  /*3a70*/  UVIRTCOUNT.DEALLOC.SMPOOL 0x80 ;  /* 0x000000800000784c */ /* 0x000fe20000000000 */
[----:B---3--:R-:W-:Y:S02]  /*3a80*/  ULEA UR4, UR4, UR5, 0x18 ;  /* 0x0000000504047291 */ /* 0x008fe4000f8ec0ff */
[----:B------:R-:W-:-:S07]  /*3a90*/  ULEA UR5, UR15, UR6, 0x3 ;  /* 0x000000060f057291 */ /* 0x000fce000f8e18ff */
[----:B------:R1:W-:Y:S02]  /*3aa0*/  @P0 STS.U8 [UR4+0x1c], R0 ;  /* 0x00001c00ff000988 */ /* 0x0003e40008000004 */
[----:B------:R-:W3:Y:S02]  /*3ab0*/  SYNCS.PHASECHK.TRANS64.TRYWAIT P0, [UR5], R3 ;  /* 0x00000003ff0075a7 */ /* 0x000ee40008001105 */
[----:B-1-3--:R-:W-:Y:S05]  /*3ac0*/  @!P0 BRA `(.L_x_58) ;  /* 0x00000050008c8947 */ /* 0x00afea0003800000 */
.L_x_155:
[----:B------:R-:W-:-:S04]  /*3ad0*/  UIADD3 UR7, UPT, UPT, UR15, 0x1, URZ ;  /* 0x000000010f077890 */ /* 0x000fc8000fffe0ff */
[----:B------:R-:W-:-:S04]  /*3ae0*/  UISETP.NE.AND UP0, UPT, UR7, 0x2, UPT ;  /* 0x000000020700788c */ /* 0x000fc8000bf05270 */
[----:B------:R-:W-:Y:S02]  /*3af0*/  USEL UR5, URZ, 0x1, UP0 ;  /* 0x00000001ff057887 */ /* 0x000fe40008000000 */
[----:B------:R-:W-:-:S04]  /*3b00*/  USEL UR7, UR7, URZ, UP0 ;  /* 0x000000ff07077287 */ /* 0x000fc80008000000 */
[----:B------:R-:W-:Y:S01]  /*3b10*/  ULEA UR7, UR7, UR6, 0x3 ;  /* 0x0000000607077291 */ /* 0x000fe2000f8e18ff */
[----:B-1----:R-:W-:-:S04]  /*3b20*/  LOP3.LUT R3, R8, UR5, RZ, 0x3c, !PT ;  /* 0x0000000508037c12 */ /* 0x002fc8000f8e3cff */
[----:B------:R-:W-:-:S04]  /*3b30*/  SHF.L.U32 R3, R3, 0x1f, RZ ;  /* 0x0000001f03037819 */ /* 0x000fc800000006ff */
[----:B------:R-:W1:Y:S02]  /*3b40*/  SYNCS.PHASECHK.TRANS64.TRYWAIT P0, [UR7], R3 ;  /* 0x00000003ff0075a7 */ /* 0x000e640008001107 */
[----:B-1----:R-:W-:Y:S05]  /*3b50*/  @!P0 BRA `(.L_x_59) ;  /* 0x0000005000808947 */ /* 0x002fea0003800000 */
.L_x_157:
[----:B------:R-:W-:Y:S01]  /*3b60*/  NOP ;  /* 0x0000000000007918 */ /* 0x000fe20000000000 */
[----:B-1----:R-:W1:Y:S01]  /*3b70*/  LDS R0, [UR4+0x14] ;  /* 0x00001404ff007984 */ /* 0x002e620008000800 */
[----:B------:R-:W-:Y:S01]  /*3b80*/  LOP3.LUT R2, R9, 0xffff, RZ, 0xc0, !PT ;  /* 0x0000ffff09027812 */ /* 0x000fe200078ec0ff */
[----:B------:R-:W-:Y:S02]  /*3b90*/  IMAD.MOV.U32 R3, RZ, RZ, 0xffff ;  /* 0x0000ffffff037424 */ /* 0x000fe400078e00ff */
[----:B------:R-:W-:Y:S01]  /*3ba0*/  IMAD.MOV.U32 R5, RZ, RZ, 0x1 ;  /* 0x00000001ff057424 */ /* 0x000fe200078e00ff */
[----:B------:R-:W-:-:S04]  /*3bb0*/  SHF.R.U32.HI R2, RZ, 0x5, R2 ;  /* 0x00000005ff027819 */ /* 0x000fc80000011602 */
[-C--:B------:R-:W-:Y:S02]  /*3bc0*/  SHF.L.U32 R3, R3, R2.reuse, RZ ;  /* 0x0000000203037219 */ /* 0x080fe400000006ff */
[----:B------:R-:W-:Y:S02]  /*3bd0*/  SHF.L.U32 R5, R5, R2, RZ ;  /* 0x0000000205057219 */ /* 0x000fe400000006ff */
[----:B-1----:R-:W-:-:S04]  /*3be0*/  LOP3.LUT R0, R0, R3, RZ, 0xc0, !PT ;  /* 0x0000000300007212 */ /* 0x002fc800078ec0ff */
[----:B------:R-:W-:-:S13]  /*3bf0*/  ISETP.NE.AND P0, PT, R0, R3, PT ;  /* 0x000000030000720c */ /* 0x000fda0003f05270 */
[----:B------:R-:W-:Y:S05]  /*3c00*/  @P0 BRA `(.L_x_60) ;  /* 0x00000000005c0947 */ /* 0x000fea0003800000 */
[----:B------:R-:W1:Y:S02]  /*3c10*/  LDS R0, [UR4+0x18] ;  /* 0x00001804ff007984 */ /* 0x000e640008000800 */
[----:B-1----:R-:W-:-:S04]  /*3c20*/  LOP3.LUT R0, R0, R5, RZ, 0xc0, !PT ;  /* 0x0000000500007212 */ /* 0x002fc800078ec0ff */
[----:B------:R-:W-:-:S13]  /*3c30*/  ISETP.NE.AND P0, PT, R0, R5, PT ;  /* 0x000000050000720c */ /* 0x000fda0003f05270 */
[----:B------:R-:W-:Y:S05]  /*3c40*/  @P0 BRA `(.L_x_61) ;  /* 0x0000000000400947 */ /* 0x000fea0003800000 */
[----:B--2---:R-:W-:Y:S01]  /*3c50*/  R2UR UR8, R3 ;  /* 0x00000000030872ca */ /* 0x004fe200000e0000 */
[----:B------:R-:W1:Y:S01]  /*3c60*/  S2R R2, SR_LANEID ;  /* 0x0000000000027919 */ /* 0x000e620000000000 */
[----:B------:R-:W-:Y:S01]  /*3c70*/  LOP3.LUT R5, RZ, R5, RZ, 0x33, !PT ;  /* 0x00000005ff057212 */ /* 0x000fe200078e33ff */
[----:B------:R-:W-:Y:S02]  /*3c80*/  VOTEU.ANY UR7, UPT, PT ;  /* 0x0000000000077886 */ /* 0x000fe400038e0100 */
[----:B------:R-:W-:Y:S01]  /*3c90*/  UFLO.U32 UR7, UR7 ;  /* 0x00000007000772bd */ /* 0x000fe200080e0000 */
[----:B------:R-:W2:Y:S07]  /*3ca0*/  REDUX UR5, R5 ;  /* 0x00000000050573c4 */ /* 0x000eae0000000000 */
[----:B------:R-:W-:-:S06]  /*3cb0*/  ULOP3.LUT UR8, URZ, UR8, URZ, 0x33, !UPT ;  /* 0x00000008ff087292 */ /* 0x000fcc000f8e33ff */
[----:B------:R-:W-:-:S04]  /*3cc0*/  IMAD.U32 R0, RZ, RZ, UR8 ;  /* 0x00000008ff007e24 */ /* 0x000fc8000f8e00ff */
[----:B------:R-:W3:Y:S02]  /*3cd0*/  REDUX UR6, R0 ;  /* 0x00000000000673c4 */ /* 0x000ee40000000000 */
[----:B------:R4:W-:Y:S01]  /*3ce0*/  UTCATOMSWS.AND URZ, UR8 ;  /* 0x0000000800ff79e3 */ /* 0x0009e20008000000 */
[----:B-1----:R-:W-:Y:S01]  /*3cf0*/  ISETP.EQ.U32.AND P0, PT, R2, UR7, PT ;  /* 0x0000000702007c0c */ /* 0x002fe2000bf02070 */
[----:B--2---:R-:W-:Y:S02]  /*3d00*/  IMAD.U32 R2, RZ, RZ, UR5 ;  /* 0x00000005ff027e24 */ /* 0x004fe4000f8e00ff */
[----:B---3--:R-:W-:-:S10]  /*3d10*/  IMAD.U32 R3, RZ, RZ, UR6 ;  /* 0x00000006ff037e24 */ /* 0x008fd4000f8e00ff */
[----:B------:R4:W-:Y:S04]  /*3d20*/  @P0 ATOMS.AND RZ, [UR4+0x14], R3 ;  /* 0x00001403ffff098c */ /* 0x0009e8000a800004 */
[----:B------:R4:W-:Y:S01]  /*3d30*/  @P0 ATOMS.AND RZ, [UR4+0x18], R2 ;  /* 0x00001802ffff098c */ /* 0x0009e2000a800004 */
[----:B------:R-:W-:Y:S05]  /*3d40*/  BRA `(.L_x_62) ;  /* 0x0000000000147947 */ /* 0x000fea0003800000 */
.L_x_61:
[----:B------:R-:W-:Y:S02]  /*3d50*/  MOV R2, 0x3d70 ;  /* 0x00003d7000027802 */ /* 0x000fe40000000f00 */
[----:B--2--5:R-:W-:Y:S05]  /*3d60*/  CALL.REL.NOINC `($__internal_0_$__cuda_sm10x_tcgen05_guardrail_trap_col_being_dealloced_not_returned_by_alloc) ;  /* 0x00000054006c7944 */ /* 0x024fea0003c00000 */
[----:B------:R-:W-:Y:S05]  /*3d70*/  BRA `(.L_x_62) ;  /* 0x0000000000087947 */ /* 0x000fea0003800000 */
.L_x_60:
[----:B------:R-:W-:Y:S02]  /*3d80*/  MOV R2, 0x3da0 ;  /* 0x00003da000027802 */ /* 0x000fe40000000f00 */
[----:B--2--5:R-:W-:Y:S05]  /*3d90*/  CALL.REL.NOINC `($__internal_2_$__cuda_sm10x_tcgen05_guardrail_trap_unallocated_columns_being_dealloced) ;  /* 0x0000005400787944 */ /* 0x024fea0003c00000 */
.L_x_62:
[----:B------:R-:W-:Y:S01]  /*3da0*/  NOP ;  /* 0x0000000000007918 */ /* 0x000fe20000000000 */
[----:B----4-:R-:W-:Y:S05]  /*3db0*/  EXIT ;  /* 0x000000000000794d */ /* 0x010fea0003800000 */
.L_x_46:
[----:B------:R-:W-:-:S09]  /*3dc0*/  UISETP.NE.OR UP2, UPT, UR8, 0x3, !UP2 ;  /* 0x000000030800788c */ /* 0x000fd2000d745670 */
[----:B------:R-:W-:Y:S05]  /*3dd0*/  BRA.U UP2, `(.L_x_63) ;  /* 0x0000001102607547 */ /* 0x000fea000b800000 */
[----:B-----5:R-:W1:Y:S01]  /*3de0*/  LDC.64 R32, c[0x0][0x988] ;  /* 0x00026200ff207b82 */ /* 0x020e620000000a00 */
[----:B------:R-:W2:Y:S01]  /*3df0*/  LDCU.64 UR8, c[0x0][0x888] ;  /* 0x00011100ff0877ac */ /* 0x000ea20008000a00 */
[----:B------:R-:W-:Y:S02]  /*3e00*/  IMAD.MOV.U32 R36, RZ, RZ, 0x1 ;  /* 0x00000001ff247424 */ /* 0x000fe400078e00ff */
[----:B------:R-:W-:Y:S01]  /*3e10*/  IMAD.MOV.U32 R34, RZ, RZ, RZ ;  /* 0x000000ffff227224 */ /* 0x000fe200078e00ff */
[----:B------:R-:W4:Y:S03]  /*3e20*/  LDCU.64 UR4, c[0x0][0x890] ;  /* 0x00011200ff0477ac */ /* 0x000f260008000a00 */
[----:B------:R-:W3:Y:S01]  /*3e30*/  LDC.64 R24, c[0x0][0x980] ;  /* 0x00026000ff187b82 */ /* 0x000ee20000000a00 */
[----:B------:R-:W-:Y:S01]  /*3e40*/  UMOV UR22, 0x400 ;  /* 0x0000040000167882 */ /* 0x000fe20000000000 */
[----:B------:R-:W-:-:S02]  /*3e50*/  UPLOP3.LUT UP1, UPT, UPT, UPT, UPT, 0x40, 0x4 ;  /* 0x000000000004789c */ /* 0x000fc40003f2e870 */
[----:B------:R-:W-:-:S04]  /*3e60*/  ULEA UR22, UR45, UR22, 0x18 ;  /* 0x000000162d167291 */ /* 0x000fc8000f8ec0ff */
[----:B------:R-:W3:Y:S01]  /*3e70*/  LDC R0, c[0x0][0xb30] ;  /* 0x0002cc00ff007b82 */ /* 0x000ee20000000800 */
[----:B------:R-:W-:Y:S02]  /*3e80*/  UIADD3 UR23, UPT, UPT, UR22, 0x98, URZ ;  /* 0x0000009816177890 */ /* 0x000fe4000fffe0ff */
[----:B------:R-:W-:Y:S02]  /*3e90*/  UIADD3 UR33, UPT, UPT, UR22, 0x80, URZ ;  /* 0x0000008016217890 */ /* 0x000fe4000fffe0ff */
[----:B------:R-:W-:Y:S02]  /*3ea0*/  UIADD3 UR25, UPT, UPT, UR22, 0x88, URZ ;  /* 0x0000008816197890 */ /* 0x000fe4000fffe0ff */
[----:B--2---:R-:W-:Y:S01]  /*3eb0*/  UISETP.NE.U32.AND UP4, UPT, UR8, URZ, UPT ;  /* 0x000000ff0800728c */ /* 0x004fe2000bf85070 */
[----:B------:R-:W2:Y:S01]  /*3ec0*/  LDC R27, c[0x0][0x370] ;  /* 0x0000dc00ff1b7b82 */ /* 0x000ea20000000800 */
[C---:B-1----:R-:W-:Y:S01]  /*3ed0*/  ISETP.NE.AND P0, PT, R33.reuse, 0x1, PT ;  /* 0x000000012100780c */ /* 0x042fe20003f05270 */
[----:B----4-:R-:W-:Y:S01]  /*3ee0*/  UISETP.NE.U32.AND UP5, UPT, UR4, URZ, UPT ;  /* 0x000000ff0400728c */ /* 0x010fe2000bfa5070 */
[----:B------:R-:W-:Y:S01]  /*3ef0*/  R2UR UR7, R33 ;  /* 0x00000000210772ca */ /* 0x000fe200000e0000 */
[----:B------:R-:W-:Y:S01]  /*3f00*/  UIADD3 UR15, UPT, UPT, UR22, 0xd8, URZ ;  /* 0x000000d8160f7890 */ /* 0x000fe2000fffe0ff */
[----:B------:R-:W-:Y:S01]  /*3f10*/  IMAD.MOV.U32 R33, RZ, RZ, 0x2000 ;  /* 0x00002000ff217424 */ /* 0x000fe200078e00ff */
[----:B------:R-:W-:-:S02]  /*3f20*/  UIADD3 UR17, UPT, UPT, UR22, 0x90, URZ ;  /* 0x0000009016117890 */ /* 0x000fc4000fffe0ff */
[----:B------:R-:W1:Y:S01]  /*3f30*/  LDC R2, c[0x0][0xb0c] ;  /* 0x0002c300ff027b82 */ /* 0x000e620000000800 */
[----:B---3--:R-:W-:Y:S01]  /*3f40*/  R2UR UR14, R24 ;  /* 0x00000000180e72ca */ /* 0x008fe200000e0000 */
[----:B------:R-:W-:Y:S02]  /*3f50*/  UPRMT UR23, UR45, 0x654, UR23 ;  /* 0x000006542d177896 */ /* 0x000fe40008000017 */
[----:B------:R-:W-:Y:S02]  /*3f60*/  UPRMT UR31, UR45, 0x654, UR33 ;  /* 0x000006542d1f7896 */ /* 0x000fe40008000021 */
[----:B------:R-:W-:Y:S02]  /*3f70*/  UPRMT UR30, UR45, 0x654, UR25 ;  /* 0x000006542d1e7896 */ /* 0x000fe40008000019 */
[----:B------:R-:W3:Y:S01]  /*3f80*/  LDC R17, c[0x0][0xb20] ;  /* 0x0002c800ff117b82 */ /* 0x000ee20000000800 */
[----:B------:R-:W-:Y:S01]  /*3f90*/  ISETP.NE.AND P1, PT, R0, 0x1, PT ;  /* 0x000000010000780c */ /* 0x000fe20003f25270 */
[----:B------:R-:W-:-:S02]  /*3fa0*/  UISETP.NE.AND.EX UP4, UPT, UR9, URZ, UPT, UP4 ;  /* 0x000000ff0900728c */ /* 0x000fc4000bf85340 */
[----:B------:R-:W-:Y:S02]  /*3fb0*/  UPRMT UR15, URZ, 0x654, UR15 ;  /* 0x00000654ff0f7896 */ /* 0x000fe4000800000f */
[----:B------:R-:W-:Y:S02]  /*3fc0*/  UPRMT UR45, UR45, 0x654, UR17 ;  /* 0x000006542d2d7896 */ /* 0x000fe40008000011 */
[----:B------:R-:W4:Y:S01]  /*3fd0*/  LDC.64 R38, c[0x0][0x348] ;  /* 0x0000d200ff267b82 */ /* 0x000f220000000a00 */
[----:B------:R-:W-:Y:S01]  /*3fe0*/  UISETP.NE.AND.EX UP5, UPT, UR5, URZ, UPT, UP5 ;  /* 0x000000ff0500728c */ /* 0x000fe2000bfa5350 */
[----:B------:R-:W-:-:S06]  /*3ff0*/  VOTEU.ANY UP3, P0 ;  /* 0x0000000000ff7886 */ /* 0x000fcc0000060100 */
[----:B------:R-:W1:Y:S08]  /*4000*/  LDC.64 R20, c[0x0][0xb10] ;  /* 0x0002c400ff147b82 */ /* 0x000e700000000a00 */
[----:B------:R-:W1:Y:S08]  /*4010*/  LDC.64 R6, c[0x0][0xb18] ;  /* 0x0002c600ff067b82 */ /* 0x000e700000000a00 */
[----:B------:R-:W1:Y:S08]  /*4020*/  LDC.64 R4, c[0x0][0xb28] ;  /* 0x0002ca00ff047b82 */ /* 0x000e700000000a00 */
[----:B------:R-:W1:Y:S08]  /*4030*/  LDC.64 R22, c[0x0][0x990] ;  /* 0x00026400ff167b82 */ /* 0x000e700000000a00 */
[----:B--23--:R-:W1:Y:S02]  /*4040*/  LDC R18, c[0x0][0x374] ;  /* 0x0000dd00ff127b82 */ /* 0x00ce640000000800 */
.L_x_74:
[----:B------:R-:W-:Y:S04]  /*4050*/  SHF.L.U32 R3, R34, 0x1f, RZ ;  /* 0x0000001f22037819 */ /* 0x000fe800000006ff */
[----:B--2---:R-:W2:Y:S02]  /*4060*/  SYNCS.PHASECHK.TRANS64.TRYWAIT P0, [UR22+0xd0], R3 ;  /* 0x0000d003ff0075a7 */ /* 0x004ea40008001116 */
[----:B--2---:R-:W-:Y:S05]  /*4070*/  @!P0 BRA `(.L_x_64) ;  /* 0x0000004c00508947 */ /* 0x004fea0003800000 */
.L_x_159:
[----:B------:R-:W3:Y:S01]  /*4080*/  LDS.128 R28, [UR22+0x110] ;  /* 0x00011016ff1c7984 */ /* 0x000ee20008000c00 */
[----:B------:R-:W-:Y:S01]  /*4090*/  ISETP.GE.AND P0, PT, R26, 0x1, PT ;  /* 0x000000011a00780c */ /* 0x000fe20003f06270 */
[----:B------:R-:W-:Y:S01]  /*40a0*/  @!PT LDS RZ, [RZ] ;  /* 0x00000000fffff984 */ /* 0x000fe20000000800 */
[----:B------:R-:W-:Y:S01]  /*40b0*/  @!PT LDS RZ, [RZ] ;  /* 0x00000000fffff984 */ /* 0x000fe20000000800 */
[----:B------:R-:W-:Y:S01]  /*40c0*/  @!PT LDS RZ, [RZ] ;  /* 0x00000000fffff984 */ /* 0x000fe20000000800 */
[----:B------:R-:W-:Y:S01]  /*40d0*/  @!PT LDS RZ, [RZ] ;  /* 0x00000000fffff984 */ /* 0x000fe20000000800 */
[----:B------:R5:W-:Y:S06]  /*40e0*/  MEMBAR.ALL.CTA ;  /* 0x0000000000007992 */ /* 0x000bec0000008000 */
[----:B-----5:R-:W5:Y:S02]  /*40f0*/  FENCE.VIEW.ASYNC.S ;  /* 0x00000000000073c6 */ /* 0x020f640000000000 */
[----:B-----5:R-:W-:Y:S01]  /*4100*/  SYNCS.ARRIVE.TRANS64.RED.A1T0 RZ, [UR15], RZ ;  /* 0x000000ffffff79a7 */ /* 0x020fe2000810040f */
[----:B---3--:R-:W-:Y:S11]  /*4110*/  LOP3.LUT P3, RZ, R30, 0x1, RZ, 0xc0, !PT ;  /* 0x000000011eff7812 */ /* 0x008ff6000786c0ff */
[----:B------:R-:W-:Y:S02]  /*4120*/  @!UPT UIADD3 URZ, UPT, UPT, URZ, URZ, URZ ;  /* 0x000000fffffff290 */ /* 0x000fe4000fffe0ff */
[----:B------:R-:W-:Y:S02]  /*4130*/  @P3 MOV R13, R28 ;  /* 0x0000001c000d3202 */ /* 0x000fe40000000f00 */
[----:B------:R-:W-:Y:S01]  /*4140*/  @P3 LOP3.LUT R8, R29, 0xffff, RZ, 0xc0, !PT ;  /* 0x0000ffff1d083812 */ /* 0x000fe200078ec0ff */
[----:B------:R-:W-:Y:S06]  /*4150*/  @!P0 BRA `(.L_x_65) ;  /* 0x0000000000a48947 */ /* 0x000fec0003800000 */
[----:B-1----:R-:W-:Y:S01]  /*4160*/  IMAD.HI.U32 R42, R18, R7, RZ ;  /* 0x00000007122a7227 */ /* 0x002fe200078e00ff */
[----:B------:R-:W-:Y:S02]  /*4170*/  ISETP.NE.AND P0, PT, R6, 0x1, PT ;  /* 0x000000010600780c */ /* 0x000fe40003f05270 */
[----:B------:R-:W-:Y:S01]  /*4180*/  ISETP.NE.AND P2, PT, R26, 0x1, PT ;  /* 0x000000011a00780c */ /* 0x000fe20003f45270 */
[-C--:B------:R-:W-:Y:S01]  /*4190*/  IMAD.HI.U32 R40, R27, R20.reuse, RZ ;  /* 0x000000141b287227 */ /* 0x080fe200078e00ff */
[----:B------:R-:W-:Y:S02]  /*41a0*/  SHF.R.U32.HI R37, RZ, R17, R42 ;  /* 0x00000011ff257219 */ /* 0x000fe4000001162a */
[----:B------:R-:W-:Y:S01]  /*41b0*/  ISETP.NE.AND P4, PT, R2, 0x1, PT ;  /* 0x000000010200780c */ /* 0x000fe20003f85270 */
[----:B------:R-:W-:Y:S01]  /*41c0*/  IMAD.HI.U32 R46, R8, R7, RZ ;  /* 0x00000007082e7227 */ /* 0x000fe200078e00ff */
[----:B------:R-:W-:Y:S02]  /*41d0*/  SHF.R.U32.HI R40, RZ, R21, R40 ;  /* 0x00000015ff287219 */ /* 0x000fe40000011628 */
[----:B--2---:R-:W-:Y:S01]  /*41e0*/  SEL R3, R18, R37, !P0 ;  /* 0x0000002512037207 */ /* 0x004fe20004000000 */
[----:B------:R-:W-:Y:S01]  /*41f0*/  IMAD.HI.U32 R42, R13, R20, RZ ;  /* 0x000000140d2a7227 */ /* 0x000fe200078e00ff */
[----:B------:R-:W-:Y:S02]  /*4200*/  SEL R11, R27, R40, !P4 ;  /* 0x000000281b0b7207 */ /* 0x000fe40006000000 */
[----:B------:R-:W-:Y:S01]  /*4210*/  SHF.R.U32.HI R37, RZ, R17, R46 ;  /* 0x00000011ff257219 */ /* 0x000fe2000001162e */
[-C--:B------:R-:W-:Y:S01]  /*4220*/  IMAD.HI.U32 R44, R3, R4.reuse, RZ ;  /* 0x00000004032c7227 */ /* 0x080fe200078e00ff */
[----:B------:R-:W-:Y:S02]  /*4230*/  SHF.R.U32.HI R42, RZ, R21, R42 ;  /* 0x00000015ff2a7219 */ /* 0x000fe4000001162a */
[----:B------:R-:W-:Y:S01]  /*4240*/  SEL R9, R8, R37, !P0 ;  /* 0x0000002508097207 */ /* 0x000fe20004000000 */
[-C--:B------:R-:W-:Y:S01]  /*4250*/  IMAD.HI.U32 R40, R11, R4.reuse, RZ ;  /* 0x000000040b287227 */ /* 0x080fe200078e00ff */
[-C--:B------:R-:W-:Y:S03]  /*4260*/  @P2 SHF.R.U32.HI R3, RZ, R5.reuse, R44 ;  /* 0x00000005ff032219 */ /* 0x080fe6000001162c */
[----:B------:R-:W-:Y:S01]  /*4270*/  IMAD.HI.U32 R14, R9, R4, RZ ;  /* 0x00000004090e7227 */ /* 0x000fe200078e00ff */
[----:B------:R-:W-:Y:S03]  /*4280*/  @P2 SHF.R.U32.HI R11, RZ, R5, R40 ;  /* 0x00000005ff0b2219 */ /* 0x000fe60000011628 */
[C---:B------:R-:W-:Y:S01]  /*4290*/  IMAD R10, R26.reuse, R3, RZ ;  /* 0x000000031a0a7224 */ /* 0x040fe200078e02ff */
[----:B------:R-:W-:Y:S01]  /*42a0*/  SEL R3, R13, R42, !P4 ;  /* 0x0000002a0d037207 */ /* 0x000fe20006000000 */
[C---:B------:R-:W-:Y:S01]  /*42b0*/  IMAD R12, R26.reuse, R11, RZ ;  /* 0x0000000b1a0c7224 */ /* 0x040fe200078e02ff */
[-C--:B------:R-:W-:Y:S02]  /*42c0*/  SHF.R.U32.HI R14, RZ, R5.reuse, R14 ;  /* 0x00000005ff0e7219 */ /* 0x080fe4000001160e */
[C---:B------:R-:W-:Y:S02]  /*42d0*/  ISETP.GE.AND P0, PT, R9.reuse, R10, PT ;  /* 0x0000000a0900720c */ /* 0x040fe40003f06270 */
[----:B------:R-:W-:Y:S02]  /*42e0*/  SEL R15, R9, R14, !P2 ;  /* 0x0000000e090f7207 */ /* 0x000fe40005000000 */
[C---:B------:R-:W-:Y:S03]  /*42f0*/  ISETP.GE.OR P0, PT, R3.reuse, R12, P0 ;  /* 0x0000000c0300720c */ /* 0x040fe60000706670 */
[----:B------:R-:W-:Y:S04]  /*4300*/  IMAD.MOV R14, RZ, RZ, -R15 ;  /* 0x000000ffff0e7224 */ /* 0x000fe800078e0a0f */
[----:B------:R-:W-:Y:S06]  /*4310*/  IMAD R14, R26, R14, R9 ;  /* 0x0000000e1a0e7224 */ /* 0x000fec00078e0209 */
[C---:B------:R-:W-:Y:S05]  /*4320*/  @!P0 IMAD.HI.U32 R10, R3.reuse, R4, RZ ;  /* 0x00000004030a8227 */ /* 0x040fea00078e00ff */
[----:B------:R-:W-:Y:S04]  /*4330*/  @!P0 SHF.R.U32.HI R10, RZ, R5, R10 ;  /* 0x00000005ff0a8219 */ /* 0x000fe8000001160a */
[----:B------:R-:W-:Y:S01]  /*4340*/  @!P0 SEL R0, R3, R10, !P2 ;  /* 0x0000000a03008207 */ /* 0x000fe20005000000 */
[----:B------:R-:W-:Y:S03]  /*4350*/  IMAD.MOV R10, RZ, RZ, -R3 ;  /* 0x000000ffff0a7224 */ /* 0x000fe600078e0a03 */
[----:B------:R-:W-:Y:S01]  /*4360*/  @!P0 IADD3 R15, PT, PT, R15, -R0, RZ ;  /* 0x800000000f0f8210 */ /* 0x000fe20007ffe0ff */
[----:B------:R-:W-:Y:S01]  /*4370*/  @!P0 IMAD R0, R11, R14, R0 ;  /* 0x0000000e0b008224 */ /* 0x000fe200078e0200 */
[----:B------:R-:W-:Y:S01]  /*4380*/  IADD3 R11, PT, PT, -R9, RZ, RZ ;  /* 0x000000ff090b7210 */ /* 0x000fe20007ffe1ff */
[----:B------:R-:W-:Y:S02]  /*4390*/  IMAD R13, R2, R10, R13 ;  /* 0x0000000a020d7224 */ /* 0x000fe400078e020d */
[----:B------:R-:W-:Y:S02]  /*43a0*/  @!P0 IMAD R9, R15, R26, R3 ;  /* 0x0000001a0f098224 */ /* 0x000fe400078e0203 */
[----:B------:R-:W-:Y:S02]  /*43b0*/  @!P0 IMAD.MOV.U32 R3, RZ, RZ, R0 ;  /* 0x000000ffff038224 */ /* 0x000fe400078e0000 */
[----:B------:R-:W-:Y:S02]  /*43c0*/  IMAD R8, R6, R11, R8 ;  /* 0x0000000b06087224 */ /* 0x000fe400078e0208 */
[----:B------:R-:W-:Y:S02]  /*43d0*/  IMAD R13, R3, R2, R13 ;  /* 0x00000002030d7224 */ /* 0x000fe400078e020d */
[----:B------:R-:W-:Y:S02]  /*43e0*/  IMAD R8, R9, R6, R8 ;  /* 0x0000000609087224 */ /* 0x000fe400078e0208 */
.L_x_65:
[----:B------:R-:W-:Y:S05]  /*43f0*/  BRA.U UP1, `(.L_x_66) ;  /* 0x0000000101107547 */ /* 0x000fea000b800000 */
[----:B--2---:R-:W-:Y:S04]  /*4400*/  MOV R0, UR6 ;  /* 0x0000000600007c02 */ /* 0x004fe80008000f00 */
[----:B------:R-:W-:Y:S04]  /*4410*/  SHF.L.U32 R3, R0, 0x1f, RZ ;  /* 0x0000001f00037819 */ /* 0x000fe800000006ff */
[----:B------:R-:W2:Y:S02]  /*4420*/  SYNCS.PHASECHK.TRANS64.TRYWAIT P0, [UR22+0xc8], R3 ;  /* 0x0000c803ff0075a7 */ /* 0x000ea40008001116 */
[----:B--2---:R-:W-:Y:S05]  /*4430*/  @!P0 BRA `(.L_x_67) ;  /* 0x0000004800788947 */ /* 0x004fea0003800000 */
.L_x_66:
[----:B------:R-:W-:Y:S02]  /*4440*/  R2UR UR34, R16 ;  /* 0x00000000102272ca */ /* 0x000fe400000e0000 */
[----:B------:R-:W-:Y:S02]  /*4450*/  ISETP.NE.U32.AND P0, PT, RZ, UR4, PT ;  /* 0x00000004ff007c0c */ /* 0x000fe4000bf05070 */
[----:B------:R-:W-:Y:S02]  /*4460*/  SHF.L.U32 R12, R36, 0x1f, RZ ;  /* 0x0000001f240c7819 */ /* 0x000fe400000006ff */
[----:B------:R-:W-:Y:S07]  /*4470*/  ISETP.NE.AND.EX P0, PT, RZ, UR5, PT, P0 ;  /* 0x00000005ff007c0c */ /* 0x000fee000bf05300 */
[----:B------:R-:W-:Y:S01]  /*4480*/  USHF.L.U32 UR34, UR34, 0x6, URZ ;  /* 0x0000000622227899 */ /* 0x000fe200080006ff */
[----:B------:R-:W-:Y:S11]  /*4490*/  BRA.U !UP5, `(.L_x_68) ;  /* 0x000000010d347547 */ /* 0x000ff6000b800000 */
[----:B------:R-:W-:Y:S01]  /*44a0*/  UPLOP3.LUT UP0, UPT, UPT, UPT, UP4, 0x80, 0x8 ;  /* 0x000000000008789c */ /* 0x000fe20003f0f040 */
[----:B--2---:R-:W-:Y:S02]  /*44b0*/  HFMA2 R0, -RZ, RZ, 0, 5.9604644775390625e-08 ;  /* 0x00000001ff007431 */ /* 0x004fe400000001ff */
[----:B------:R-:W-:Y:S03]  /*44c0*/  IMAD.MOV.U32 R79, RZ, RZ, 0x1 ;  /* 0x00000001ff4f7424 */ /* 0x000fe600078e00ff */
[----:B------:R-:W-:Y:S05]  /*44d0*/  PLOP3.LUT P2, PT, PT, PT, UP0, 0x80, 0x8 ;  /* 0x000000000008781c */ /* 0x000fea0003f4f008 */
[----:B------:R-:W2:Y:S01]  /*44e0*/  @UP0 LDCU.64 UR10, c[0x0][0x888] ;  /* 0x00011100ff0a07ac */ /* 0x000ea20008000a00 */
[----:B------:R-:W-:Y:S07]  /*44f0*/  @UP0 UIMAD UR8, UR57, UR4, URZ ;  /* 0x00000004390802a4 */ /* 0x000fee000f8e02ff */
[----:B------:R-:W-:Y:S01]  /*4500*/  @!P2 PRMT R79, R0, 0x7610, R79 ;  /* 0x00007610004fa816 */ /* 0x000fe2000000004f */
[----:B--2---:R-:W-:Y:S03]  /*4510*/  @UP0 UIMAD.WIDE UR10, UR8, 0x4, UR10 ;  /* 0x00000004080a08a5 */ /* 0x004fe6000f8e020a */
[----:B------:R-:W2:Y:S03]  /*4520*/  @!UP0 LDCU UR8, c[0x0][0x880] ;  /* 0x00011000ff0887ac */ /* 0x000ea60008000800 */
[----:B------:R-:W-:Y:S01]  /*4530*/  IMAD.U32 R10, RZ, RZ, UR10 ;  /* 0x0000000aff0a7e24 */ /* 0x000fe2000f8e00ff */
[----:B------:R-:W-:Y:S05]  /*4540*/  MOV R11, UR11 ;  /* 0x0000000b000b7c02 */ /* 0x000fea0008000f00 */
[----:B------:R3:W5:Y:S02]  /*4550*/  @P2 LDG.E R35, desc[UR48][R10.64] ;  /* 0x000000300a232981 */ /* 0x000764000c1e1900 */
[----:B--23--:R-:W-:Y:S07]  /*4560*/  @!P2 IMAD.U32 R35, RZ, RZ, UR8 ;  /* 0x00000008ff23ae24 */ /* 0x00cfee000f8e00ff */
.L_x_68:
[----:B-----5:R-:W-:Y:S01]  /*4570*/  @!P0 FSETP.EQ.AND P4, PT, R35, RZ, PT ;  /* 0x000000ff2300820b */ /* 0x020fe20003f82000 */
[----:B------:R-:W-:Y:S01]  /*4580*/  @!UPT UIADD3 URZ, UPT, UPT, URZ, URZ, URZ ;  /* 0x000000fffffff290 */ /* 0x000fe2000fffe0ff */
[----:B------:R-:W-:Y:S11]  /*4590*/  @!P0 BRA `(.L_x_69) ;  /* 0x0000000000148947 */ /* 0x000ff60003800000 */
[----:B------:R-:W-:Y:S02]  /*45a0*/  LOP3.LUT P0, RZ, R79, 0xff, RZ, 0xc0, !PT ;  /* 0x000000ff4fff7812 */ /* 0x000fe4000780c0ff */
[----:B------:R-:W-:Y:S04]  /*45b0*/  PLOP3.LUT P4, PT, PT, PT, UP0, 0x80, 0x8 ;  /* 0x000000000008781c */ /* 0x000fe80003f8f008 */
[----:B------:R-:W-:Y:S07]  /*45c0*/  PLOP3.LUT P4, PT, P4, PT, PT, 0x8, 0x80 ;  /* 0x000000000080781c */ /* 0x000fee000278e170 */
[----:B------:R-:W-:Y:S11]  /*45d0*/  @P0 FSETP.EQ.AND P4, PT, R35, RZ, PT ;  /* 0x000000ff2300020b */ /* 0x000ff60003f82000 */
[----:B------:R-:W-:Y:S02]  /*45e0*/  @!UPT UIADD3 URZ, UPT, UPT, URZ, URZ, URZ ;  /* 0x000000fffffff290 */ /* 0x000fe4000fffe0ff */
.L_x_69:
[----:B------:R-:W-:Y:S01]  /*45f0*/  ISETP.NE.AND P0, PT, R24, 0x1, PT ;  /* 0x000000011800780c */ /* 0x000fe20003f05270 */
[----:B------:R-:W3:Y:S01]  /*4600*/  SYNCS.PHASECHK.TRANS64.TRYWAIT P2, [UR22+0xa0], R12 ;  /* 0x0000a00cff0075a7 */ /* 0x000ee20008041116 */
[----:B------:R-:W-:Y:S04]  /*4610*/  IMAD.SHL.U32 R10, R19, 0x80, RZ ;  /* 0x00000080130a7824 */ /* 0x000fe800078e00ff */
[C---:B------:R-:W-:Y:S01]  /*4620*/  IMAD.HI.U32 R9, R10.reuse, R25, RZ ;  /* 0x000000190a097227 */ /* 0x040fe200078e00ff */
[C---:B------:R-:W-:Y:S04]  /*4630*/  R2UR UR35, R10.reuse ;  /* 0x000000000a2372ca */ /* 0x040fe800000e0000 */
[----:B------:R-:W-:Y:S04]  /*4640*/  SHF.R.U32.HI R9, RZ, R32, R9 ;  /* 0x00000020ff097219 */ /* 0x000fe80000011609 */
[----:B------:R-:W-:Y:S02]  /*4650*/  SEL R9, R10, R9, !P0 ;  /* 0x000000090a097207 */ /* 0x000fe40004000000 */
[----:B------:R-:W-:Y:S02]  /*4660*/  ELECT P0, URZ, PT ;  /* 0x0000000000ff782f */ /* 0x000fe40003800000 */
[C---:B------:R-:W-:Y:S01]  /*4670*/  R2UR UR8, R9.reuse ;  /* 0x00000000090872ca */ /* 0x040fe200000e0000 */
[C---:B-12---:R-:W-:Y:S01]  /*4680*/  IMAD.HI.U32 R0, R9.reuse, R22, RZ ;  /* 0x0000001609007227 */ /* 0x046fe200078e00ff */
[----:B------:R-:W-:Y:S02]  /*4690*/  PLOP3.LUT P4, PT, P4, P0, PT, 0xf2, 0x2f ;  /* 0x00000000002f781c */ /* 0x000fe40002781e72 */
[----:B------:R-:W-:Y:S01]  /*46a0*/  R2UR UR36, R9 ;  /* 0x00000000092472ca */ /* 0x000fe200000e0000 */
[----:B------:R-:W-:Y:S01]  /*46b0*/  IMAD.MOV R3, RZ, RZ, -R9 ;  /* 0x000000ffff037224 */ /* 0x000fe200078e0a09 */
[----:B------:R-:W-:Y:S04]  /*46c0*/  SHF.R.U32.HI R0, RZ, R23, R0 ;  /* 0x00000017ff007219 */ /* 0x000fe80000011600 */
[----:B------:R-:W-:Y:S02]  /*46d0*/  R2UR UR37, R0 ;  /* 0x00000000002572ca */ /* 0x000fe400000e0000 */
[----:B------:R-:W-:Y:S03]  /*46e0*/  R2UR UR9, R3 ;  /* 0x00000000030972ca */ /* 0x000fe600000e0000 */
[----:B----4-:R-:W-:Y:S08]  /*46f0*/  @!P4 IADD3 R9, P0, PT, R38, 0x580, RZ ;  /* 0x000005802609c810 */ /* 0x010ff00007f1e0ff */
[----:B------:R-:W-:Y:S02]  /*4700*/  USEL UR37, UR8, UR37, !UP3 ;  /* 0x0000002508257287 */ /* 0x000fe4000d800000 */
[----:B------:R-:W-:Y:S04]  /*4710*/  UIMAD UR35, UR14, UR9, UR35 ;  /* 0x000000090e2372a4 */ /* 0x000fe8000f8e0223 */
[----:B------:R-:W-:Y:S05]  /*4720*/  IMAD R0, RZ, RZ, -UR37 ;  /* 0x80000025ff007e24 */ /* 0x000fea000f8e02ff */
[----:B------:R-:W-:Y:S01]  /*4730*/  R2UR UR8, R0 ;  /* 0x00000000000872ca */ /* 0x000fe200000e0000 */
[----:B------:R-:W-:Y:S11]  /*4740*/  @!P4 IMAD.X R0, RZ, RZ, R39, P0 ;  /* 0x000000ffff00c224 */ /* 0x000ff600000e0627 */
[----:B------:R-:W-:Y:S01]  /*4750*/  @!UPT UIADD3 URZ, UPT, UPT, URZ, URZ, URZ ;  /* 0x000000fffffff290 */ /* 0x000fe2000fffe0ff */
[----:B------:R-:W-:Y:S01]  /*4760*/  UIMAD UR36, UR7, UR8, UR36 ;  /* 0x00000008072472a4 */ /* 0x000fe2000f8e0224 */
[----:B---3--:R-:W-:Y:S11]  /*4770*/  @!P2 BRA `(.L_x_70) ;  /* 0x0000004400c0a947 */ /* 0x008ff60003800000 */
.L_x_162:
[----:B------:R-:W-:Y:S01]  /*4780*/  @!P4 R2UR UR8, R9 ;  /* 0x000000000908c2ca */ /* 0x000fe200000e0000 */
[----:B------:R-:W-:Y:S01]  /*4790*/  VOTEU.ALL UP2, P4 ;  /* 0x0000000000ff7886 */ /* 0x000fe20002040000 */
[----:B------:R-:W-:Y:S01]  /*47a0*/  @!P4 R2UR UR9, R0 ;  /* 0x000000000009c2ca */ /* 0x000fe200000e0000 */
[----:B------:R-:W-:Y:S01]  /*47b0*/  VOTEU.ALL UP1, P4 ;  /* 0x0000000000ff7886 */ /* 0x000fe20002020000 */
[----:B------:R-:W-:Y:S01]  /*47c0*/  @!P4 IMAD.MOV.U32 R0, RZ, RZ, 0x2000 ;  /* 0x00002000ff00c424 */ /* 0x000fe200078e00ff */
[----:B------:R-:W-:Y:S01]  /*47d0*/  @!P4 IADD3 R9, P0, PT, R38, 0x580, RZ ;  /* 0x000005802609c810 */ /* 0x000fe20007f1e0ff */
[----:B------:R-:W-:Y:S07]  /*47e0*/  @!UP2 UIADD3 UR32, UPT, UPT, UR22, 0x200, URZ ;  /* 0x000002001620a890 */ /* 0x000fee000fffe0ff */
[----:B------:R-:W-:Y:S02]  /*47f0*/  IMAD.U32 R10, RZ, RZ, UR8 ;  /* 0x00000008ff0a7e24 */ /* 0x000fe4000f8e00ff */
[----:B------:R-:W-:Y:S01]  /*4800*/  IMAD.U32 R11, RZ, RZ, UR9 ;  /* 0x00000009ff0b7e24 */ /* 0x000fe2000f8e00ff */
[----:B------:R-:W-:Y:S02]  /*4810*/  @!UP2 UPRMT UR9, URZ, 0x40, URZ ;  /* 0x00000040ff09a896 */ /* 0x000fe400080000ff */
[----:B------:R-:W-:Y:S02]  /*4820*/  @!P4 R2UR UR10, R10 ;  /* 0x000000000a0ac2ca */ /* 0x000fe400000e0000 */
[----:B------:R-:W-:Y:S01]  /*4830*/  @!P4 R2UR UR11, R11 ;  /* 0x000000000b0bc2ca */ /* 0x000fe200000e0000 */
[----:B------:R-:W-:Y:S11]  /*4840*/  @!UP2 UPRMT UR8, UR9, 0x5410, URZ ;  /* 0x000054100908a896 */ /* 0x000ff600080000ff */
[----:B------:R-:W-:Y:S01]  /*4850*/  @!UPT UIADD3 URZ, UPT, UPT, URZ, URZ, URZ ;  /* 0x000000fffffff290 */ /* 0x000fe2000fffe0ff */
[----:B------:R2:W-:Y:S01]  /*4860*/  @!UP1 UTMALDG.4D.IM2COL [UR32], [UR10], UR8 ;  /* 0x000000200a0093b4 */ /* 0x0005e20008058008 */
[----:B------:R3:W-:Y:S01]  /*4870*/  @!P4 SYNCS.ARRIVE.TRANS64.RED.A0TR RZ, [UR22+0x80], R0 ;  /* 0x00008000ffffc9a7 */ /* 0x0007e20008300416 */
[----:B------:R-:W-:Y:S01]  /*4880*/  SYNCS.ARRIVE.TRANS64.RED.A1T0 RZ, [UR31], RZ ;  /* 0x000000ffffff79a7 */ /* 0x000fe2000810041f */
[----:B---3--:R-:W-:Y:S01]  /*4890*/  @!P4 IMAD.X R0, RZ, RZ, R39, P0 ;  /* 0x000000ffff00c224 */ /* 0x008fe200000e0627 */
[----:B------:R-:W3:Y:S02]  /*48a0*/  SYNCS.PHASECHK.TRANS64.TRYWAIT P2, [UR22+0xa8], R12 ;  /* 0x0000a80cff0075a7 */ /* 0x000ee40008041116 */
[----:B--23--:R-:W-:Y:S05]  /*48b0*/  @!P2 BRA `(.L_x_71) ;  /* 0x000000440088a947 */ /* 0x00cfea0003800000 */
.L_x_164:
[----:B------:R-:W-:Y:S01]  /*48c0*/  @!P4 R2UR UR8, R0 ;  /* 0x000000000008c2ca */ /* 0x000fe200000e0000 */
[----:B------:R-:W-:Y:S01]  /*48d0*/  VOTEU.ALL UP2, P4 ;  /* 0x0000000000ff7886 */ /* 0x000fe20002040000 */
[----:B------:R-:W-:Y:S01]  /*48e0*/  @!P4 R2UR UR9, R9 ;  /* 0x000000000909c2ca */ /* 0x000fe200000e0000 */
[----:B------:R-:W-:Y:S01]  /*48f0*/  VOTEU.ALL UP1, P4 ;  /* 0x0000000000ff7886 */ /* 0x000fe20002020000 */
[----:B------:R-:W-:Y:S01]  /*4900*/  @!P4 IMAD.MOV.U32 R0, RZ, RZ, 0x2000 ;  /* 0x00002000ff00c424 */ /* 0x000fe200078e00ff */
[----:B------:R-:W-:Y:S01]  /*4910*/  UMOV UR27, UR35 ;  /* 0x00000023001b7c82 */ /* 0x000fe20008000000 */
[----:B------:R-:W-:Y:S01]  /*4920*/  @!UP2 UIADD3 UR26, UPT, UPT, UR34, 0x10, URZ ;  /* 0x00000010221aa890 */ /* 0x000fe2000fffe0ff */
[----:B------:R-:W-:Y:S01]  /*4930*/  @!P4 IADD3 R19, P0, PT, R38, 0x580, RZ ;  /* 0x000005802613c810 */ /* 0x000fe20007f1e0ff */
[----:B------:R-:W-:Y:S01]  /*4940*/  @!UP2 UIADD3 UR24, UPT, UPT, UR22, 0x2200, URZ ;  /* 0x000022001618a890 */ /* 0x000fe2000fffe0ff */
[----:B------:R-:W-:Y:S01]  /*4950*/  UMOV UR28, UR36 ;  /* 0x00000024001c7c82 */ /* 0x000fe20008000000 */
[----:B------:R-:W-:Y:S02]  /*4960*/  UMOV UR29, UR37 ;  /* 0x00000025001d7c82 */ /* 0x000fe40008000000 */
[----:B------:R-:W-:Y:S02]  /*4970*/  @!P4 IMAD.X R16, RZ, RZ, R39, P0 ;  /* 0x000000ffff10c224 */ /* 0x000fe400000e0627 */
        /* <DEDUP_REMOVED lines=10> */
[----:B------:R-:W3:Y:S02]  /*4a20*/  SYNCS.PHASECHK.TRANS64.TRYWAIT P2, [UR22+0xb0], R12 ;  /* 0x0000b00cff0075a7 */ /* 0x000ee40008041116 */
[----:B--23--:R-:W-:Y:S05]  /*4a30*/  @!P2 BRA `(.L_x_72) ;  /* 0x000000440040a947 */ /* 0x00cfea0003800000 */
.L_x_166:
[----:B------:R-:W2:Y:S01]  /*4a40*/  LDC.64 R14, c[0x0][0xb10] ;  /* 0x0002c400ff0e7b82 */ /* 0x000ea20000000a00 */
[----:B------:R-:W-:Y:S01]  /*4a50*/  @!P4 R2UR UR8, R16 ;  /* 0x000000001008c2ca */ /* 0x000fe200000e0000 */
[----:B------:R-:W-:Y:S01]  /*4a60*/  VOTEU.ALL UP2, P4 ;  /* 0x0000000000ff7886 */ /* 0x000fe20002040000 */
[----:B------:R-:W-:Y:S01]  /*4a70*/  @!P4 R2UR UR9, R19 ;  /* 0x000000001309c2ca */ /* 0x000fe200000e0000 */
[----:B------:R-:W-:Y:S01]  /*4a80*/  VOTEU.ALL UP1, P4 ;  /* 0x0000000000ff7886 */ /* 0x000fe20002020000 */
[----:B------:R-:W-:Y:S03]  /*4a90*/  @!P4 IMAD.MOV.U32 R16, RZ, RZ, 0x2000 ;  /* 0x00002000ff10c424 */ /* 0x000fe600078e00ff */
[----:B------:R-:W3:Y:S01]  /*4aa0*/  LDC.64 R10, c[0x0][0xb18] ;  /* 0x0002c600ff0a7b82 */ /* 0x000ee20000000a00 */
[----:B------:R-:W-:Y:S01]  /*4ab0*/  @!UP2 UIADD3 UR18, UPT, UPT, UR34, 0x20, URZ ;  /* 0x000000202212a890 */ /* 0x000fe2000fffe0ff */
[----:B------:R-:W-:Y:S01]  /*4ac0*/  @P3 SHF.R.U32.HI R28, RZ, 0x10, R29 ;  /* 0x00000010ff1c3819 */ /* 0x000fe2000001161d */
[----:B------:R-:W-:Y:S01]  /*4ad0*/  @!UP2 UIADD3 UR16, UPT, UPT, UR22, 0x4200, URZ ;  /* 0x000042001610a890 */ /* 0x000fe2000fffe0ff */
[----:B------:R-:W-:Y:S04]  /*4ae0*/  UMOV UR19, UR35 ;  /* 0x0000002300137c82 */ /* 0x000fe80008000000 */
[----:B------:R-:W4:Y:S01]  /*4af0*/  @!P1 LDC R0, c[0x0][0xb20] ;  /* 0x0002c800ff009b82 */ /* 0x000f220000000800 */
[----:B------:R-:W-:Y:S01]  /*4b00*/  UMOV UR20, UR36 ;  /* 0x0000002400147c82 */ /* 0x000fe20008000000 */
[----:B------:R-:W-:Y:S01]  /*4b10*/  IMAD.U32 R41, RZ, RZ, UR8 ;  /* 0x00000008ff297e24 */ /* 0x000fe2000f8e00ff */
[----:B------:R-:W-:Y:S05]  /*4b20*/  UMOV UR21, UR37 ;  /* 0x0000002500157c82 */ /* 0x000fea0008000000 */
[----:B-1----:R-:W1:Y:S01]  /*4b30*/  @!P1 LDC R3, c[0x0][0xb0c] ;  /* 0x0002c300ff039b82 */ /* 0x002e620000000800 */
[----:B------:R-:W-:Y:S01]  /*4b40*/  IMAD.U32 R40, RZ, RZ, UR9 ;  /* 0x00000009ff287e24 */ /* 0x000fe2000f8e00ff */
[----:B------:R-:W-:Y:S01]  /*4b50*/  @!UP2 UPRMT UR9, URZ, 0x40, URZ ;  /* 0x00000040ff09a896 */ /* 0x000fe200080000ff */
[----:B------:R-:W-:Y:S02]  /*4b60*/  @!P4 R2UR UR11, R41 ;  /* 0x00000000290bc2ca */ /* 0x000fe400000e0000 */
[----:B------:R-:W-:Y:S01]  /*4b70*/  @P3 R2UR UR57, R28 ;  /* 0x000000001c3932ca */ /* 0x000fe200000e0000 */
[----:B------:R-:W-:Y:S01]  /*4b80*/  @!UP2 UPRMT UR8, UR9, 0x5410, URZ ;  /* 0x000054100908a896 */ /* 0x000fe200080000ff */
[----:B------:R-:W-:Y:S11]  /*4b90*/  @!P4 R2UR UR10, R40 ;  /* 0x00000000280ac2ca */ /* 0x000ff600000e0000 */
[----:B------:R-:W-:Y:S02]  /*4ba0*/  @!UPT UIADD3 URZ, UPT, UPT, URZ, URZ, URZ ;  /* 0x000000fffffff290 */ /* 0x000fe4000fffe0ff */
[----:B------:R1:W-:Y:S01]  /*4bb0*/  @!UP1 UTMALDG.4D.IM2COL [UR16], [UR10], UR8 ;  /* 0x000000100a0093b4 */ /* 0x0003e20008058008 */
[----:B------:R1:W-:Y:S02]  /*4bc0*/  @!P4 SYNCS.ARRIVE.TRANS64.RED.A0TR RZ, [UR22+0x90], R16 ;  /* 0x00009010ffffc9a7 */ /* 0x0003e40008300416 */
[----:B-1----:R-:W-:Y:S01]  /*4bd0*/  @!P1 ISETP.NE.AND P2, PT, R3, 0x1, PT ;  /* 0x000000010300980c */ /* 0x002fe20003f45270 */
[C---:B--2---:R-:W-:Y:S01]  /*4be0*/  @!P1 IMAD.HI.U32 R14, R13.reuse, R14, RZ ;  /* 0x0000000e0d0e9227 */ /* 0x044fe200078e00ff */
[----:B---3--:R-:W-:Y:S03]  /*4bf0*/  @!P1 ISETP.NE.AND P0, PT, R10, 0x1, PT ;  /* 0x000000010a00980c */ /* 0x008fe60003f05270 */
[C---:B------:R-:W-:Y:S01]  /*4c00*/  @!P1 IMAD.HI.U32 R11, R8.reuse, R11, RZ ;  /* 0x0000000b080b9227 */ /* 0x040fe200078e00ff */
[----:B------:R-:W-:Y:S04]  /*4c10*/  @!P1 SHF.R.U32.HI R14, RZ, R15, R14 ;  /* 0x0000000fff0e9219 */ /* 0x000fe8000001160e */
[----:B----4-:R-:W-:Y:S02]  /*4c20*/  @!P1 SHF.R.U32.HI R9, RZ, R0, R11 ;  /* 0x00000000ff099219 */ /* 0x010fe4000001160b */
[----:B------:R-:W-:Y:S01]  /*4c30*/  @!P1 SEL R14, R13, R14, !P2 ;  /* 0x0000000e0d0e9207 */ /* 0x000fe20005000000 */
[----:B------:R-:W-:Y:S01]  /*4c40*/  SYNCS.ARRIVE.TRANS64.RED.A1T0 RZ, [UR45], RZ ;  /* 0x000000ffffff79a7 */ /* 0x000fe2000810042d */
[----:B------:R-:W-:Y:S05]  /*4c50*/  @!P1 SEL R9, R8, R9, !P0 ;  /* 0x0000000908099207 */ /* 0x000fea0004000000 */
[----:B------:R-:W-:Y:S01]  /*4c60*/  @!P1 IMAD.IADD R0, R9, 0x1, -R14 ;  /* 0x0000000109009824 */ /* 0x000fe200078e0a0e */
[----:B------:R-:W1:Y:S01]  /*4c70*/  SYNCS.PHASECHK.TRANS64.TRYWAIT P5, [UR22+0xb8], R12 ;  /* 0x0000b80cff0075a7 */ /* 0x000e6200080a1116 */
[----:B------:R-:W-:Y:S02]  /*4c80*/  @!P1 IMAD.IADD R9, R14, 0x1, -R9 ;  /* 0x000000010e099824 */ /* 0x000fe400078e0a09 */
[----:B------:R-:W-:Y:S02]  /*4c90*/  @!P1 IMAD R13, R0, R3, R13 ;  /* 0x00000003000d9224 */ /* 0x000fe400078e020d */
[----:B------:R-:W-:Y:S01]  /*4ca0*/  @!P1 IMAD R8, R9, R10, R8 ;  /* 0x0000000a09089224 */ /* 0x000fe200078e0208 */
[----:B-1----:R-:W-:Y:S06]  /*4cb0*/  @!P5 BRA `(.L_x_73) ;  /* 0x0000004000b8d947 */ /* 0x002fec0003800000 */
.L_x_168:
[----:B-1----:R-:W-:Y:S01]  /*4cc0*/  @!P4 IADD3 R3, P0, PT, R38, 0x580, RZ ;  /* 0x000005802603c810 */ /* 0x002fe20007f1e0ff */
[----:B------:R-:W-:Y:S01]  /*4cd0*/  VOTEU.ALL UP2, P4 ;  /* 0x0000000000ff7886 */ /* 0x000fe20002040000 */
[----:B------:R-:W-:Y:S01]  /*4ce0*/  VOTEU.ALL UP1, P4 ;  /* 0x0000000000ff7886 */ /* 0x000fe20002020000 */
[----:B------:R-:W-:Y:S01]  /*4cf0*/  UMOV UR11, UR35 ;  /* 0x00000023000b7c82 */ /* 0x000fe20008000000 */
[----:B------:R-:W-:Y:S01]  /*4d00*/  @!P4 R2UR UR9, R3 ;  /* 0x000000000309c2ca */ /* 0x000fe200000e0000 */
[----:B------:R-:W-:Y:S01]  /*4d10*/  @!P4 IMAD.X R0, RZ, RZ, R39, P0 ;  /* 0x000000ffff00c224 */ /* 0x000fe200000e0627 */
[----:B------:R-:W-:Y:S01]  /*4d20*/  @!UP2 UPRMT UR16, URZ, 0x40, URZ ;  /* 0x00000040ff10a896 */ /* 0x000fe200080000ff */
[----:B------:R-:W-:Y:S01]  /*4d30*/  LOP3.LUT R36, R36, 0x1, RZ, 0x3c, !PT ;  /* 0x0000000124247812 */ /* 0x000fe200078e3cff */
[----:B------:R-:W-:Y:S01]  /*4d40*/  @!UP2 UIADD3 UR10, UPT, UPT, UR34, 0x30, URZ ;  /* 0x00000030220aa890 */ /* 0x000fe2000fffe0ff */
[----:B------:R-:W-:Y:S01]  /*4d50*/  LOP3.LUT R34, R34, 0x1, RZ, 0x3c, !PT ;  /* 0x0000000122227812 */ /* 0x000fe200078e3cff */
[----:B------:R-:W-:Y:S01]  /*4d60*/  @!UP2 UPRMT UR20, UR16, 0x5410, URZ ;  /* 0x000054101014a896 */ /* 0x000fe200080000ff */
[----:B------:R-:W-:Y:S01]  /*4d70*/  @!P4 R2UR UR8, R0 ;  /* 0x000000000008c2ca */ /* 0x000fe200000e0000 */
[----:B------:R-:W-:Y:S01]  /*4d80*/  UMOV UR12, UR36 ;  /* 0x00000024000c7c82 */ /* 0x000fe20008000000 */
[----:B------:R-:W-:Y:S01]  /*4d90*/  UMOV UR13, UR37 ;  /* 0x00000025000d7c82 */ /* 0x000fe20008000000 */
[----:B------:R-:W-:Y:S02]  /*4da0*/  IMAD.IADD R16, R8, 0x1, R51 ;  /* 0x0000000108107824 */ /* 0x000fe400078e0233 */
[----:B------:R-:W-:Y:S02]  /*4db0*/  IMAD.IADD R19, R13, 0x1, R78 ;  /* 0x000000010d137824 */ /* 0x000fe400078e024e */
[----:B------:R-:W-:Y:S01]  /*4dc0*/  IMAD.U32 R10, RZ, RZ, UR9 ;  /* 0x00000009ff0a7e24 */ /* 0x000fe2000f8e00ff */
[----:B------:R-:W-:Y:S04]  /*4dd0*/  @!UP2 UIADD3 UR9, UPT, UPT, UR22, 0x98, URZ ;  /* 0x000000981609a890 */ /* 0x000fe8000fffe0ff */
[----:B------:R-:W-:Y:S01]  /*4de0*/  @!P4 R2UR UR18, R10 ;  /* 0x000000000a12c2ca */ /* 0x000fe200000e0000 */
[----:B------:R-:W-:Y:S01]  /*4df0*/  IMAD.U32 R11, RZ, RZ, UR8 ;  /* 0x00000008ff0b7e24 */ /* 0x000fe2000f8e00ff */
[----:B------:R-:W-:Y:S04]  /*4e00*/  @!UP2 UIADD3 UR8, UPT, UPT, UR22, 0x6200, URZ ;  /* 0x000062001608a890 */ /* 0x000fe8000fffe0ff */
[----:B------:R-:W-:Y:S11]  /*4e10*/  @!P4 R2UR UR19, R11 ;  /* 0x000000000b13c2ca */ /* 0x000ff600000e0000 */
[----:B------:R-:W-:Y:S02]  /*4e20*/  @!UPT UIADD3 URZ, UPT, UPT, URZ, URZ, URZ ;  /* 0x000000fffffff290 */ /* 0x000fe4000fffe0ff */
[----:B------:R2:W-:Y:S01]  /*4e30*/  @!UP1 UTMALDG.4D.IM2COL [UR8], [UR18], UR20 ;  /* 0x00000008120093b4 */ /* 0x0005e20008058014 */
[----:B------:R2:W-:Y:S01]  /*4e40*/  @!P4 SYNCS.ARRIVE.TRANS64.RED.A0TR RZ, [UR22+0x98], R33 ;  /* 0x00009821ffffc9a7 */ /* 0x0005e20008300416 */
[----:B------:R-:W-:Y:S01]  /*4e50*/  UPLOP3.LUT UP1, UPT, UPT, UPT, UPT, 0x80, 0x8 ;  /* 0x000000000008789c */ /* 0x000fe20003f2f070 */
[----:B------:R-:W-:Y:S01]  /*4e60*/  SYNCS.ARRIVE.TRANS64.RED.A1T0 RZ, [UR23], RZ ;  /* 0x000000ffffff79a7 */ /* 0x000fe20008100417 */
[----:B------:R-:W-:Y:S09]  /*4e70*/  @P3 BRA `(.L_x_74) ;  /* 0xfffffff000743947 */ /* 0x000ff2000383ffff */
[----:B------:R-:W-:-:S04]  /*4e80*/  SHF.L.U32 R3, R36, 0x1f, RZ ;  /* 0x0000001f24037819 */ /* 0x000fc800000006ff */
[----:B------:R-:W1:Y:S02]  /*4e90*/  SYNCS.PHASECHK.TRANS64.TRYWAIT P0, [UR22+0xa0], R3 ;  /* 0x0000a003ff0075a7 */ /* 0x000e640008001116 */
[----:B-1----:R-:W-:Y:S05]  /*4ea0*/  @!P0 BRA `(.L_x_75) ;  /* 0x0000004000548947 */ /* 0x002fea0003800000 */
.L_x_170:
[----:B------:R-:W3:Y:S02]  /*4eb0*/  SYNCS.PHASECHK.TRANS64.TRYWAIT P0, [UR22+0xa8], R3 ;  /* 0x0000a803ff0075a7 */ /* 0x000ee40008001116 */
[----:B---3--:R-:W-:Y:S05]  /*4ec0*/  @!P0 BRA `(.L_x_76) ;  /* 0x0000004000648947 */ /* 0x008fea0003800000 */
.L_x_172:
[----:B------:R-:W3:Y:S02]  /*4ed0*/  SYNCS.PHASECHK.TRANS64.TRYWAIT P0, [UR22+0xb0], R3 ;  /* 0x0000b003ff0075a7 */ /* 0x000ee40008001116 */
[----:B---3--:R-:W-:Y:S05]  /*4ee0*/  @!P0 BRA `(.L_x_77) ;  /* 0x0000004000748947 */ /* 0x008fea0003800000 */
.L_x_174:
[----:B-1----:R-:W-:-:S07]  /*4ef0*/  MOV R0, UR22 ;  /* 0x0000001600007c02 */ /* 0x002fce0008000f00 */
.L_x_78:
[----:B-1----:R-:W-:-:S04]  /*4f00*/  SHF.L.U32 R3, R36, 0x1f, RZ ;  /* 0x0000001f24037819 */ /* 0x002fc800000006ff */
[----:B------:R1:W3:Y:S03]  /*4f10*/  SYNCS.PHASECHK.TRANS64.TRYWAIT P0, [R0+URZ+0xb8], R3 ;  /* 0x0000b803000075a7 */ /* 0x0002e600080011ff */
[----:B---3--:R-:W-:Y:S05]  /*4f20*/  @!P0 NANOSLEEP.SYNCS 0x989680 ;  /* 0x009896800000895d */ /* 0x008fea0003900000 */
[----:B------:R-:W3:Y:S02]  /*4f30*/  @!P0 SYNCS.PHASECHK.TRANS64 P0, [R0+URZ+0xb8], R3 ;  /* 0x0000b803000085a7 */ /* 0x000ee400080010ff */
[----:B--23--:R-:W-:Y:S05]  /*4f40*/  @P0 EXIT ;  /* 0x000000000000094d */ /* 0x00cfea0003800000 */
[----:B------:R-:W-:Y:S05]  /*4f50*/  BRA `(.L_x_78) ;  /* 0xfffffffc00e87947 */ /* 0x000fea000383ffff */
.L_x_63:
[----:B------:R-:W-:-:S06]  /*4f60*/  UISETP.GE.AND UP1, UPT, UR8, 0x4, UPT ;  /* 0x000000040800788c */ /* 0x000fcc000bf26270 */
[----:B------:R-:W-:-:S13]  /*4f70*/  PLOP3.LUT P0, PT, PT, PT, UP1, 0x80, 0x8 ;  /* 0x000000000008781c */ /* 0x000fda0003f0f018 */
[----:B------:R-:W-:Y:S05]  /*4f80*/  @!P0 EXIT ;  /* 0x000000000000894d */ /* 0x000fea0003800000 */
[----:B------:R-:W-:Y:S01]  /*4f90*/  BAR.SYNC.DEFER_BLOCKING 0x6, 0xa0 ;  /* 0x0182800000007b1d */ /* 0x000fe20000010000 */
[C---:B------:R-:W-:Y:S01]  /*4fa0*/  IMAD.SHL.U32 R3, R88.reuse, 0x10, RZ ;  /* 0x0000001058037824 */ /* 0x040fe200078e00ff */
[C---:B------:R-:W-:Y:S01]  /*4fb0*/  LOP3.LUT R89, R88.reuse, 0x60, RZ, 0xc0, !PT ;  /* 0x0000006058597812 */ /* 0x040fe200078ec0ff */
[C---:B------:R-:W-:Y:S01]  /*4fc0*/  IMAD.SHL.U32 R2, R88.reuse, 0x2, RZ ;  /* 0x0000000258027824 */ /* 0x040fe200078e00ff */
[C---:B------:R-:W-:Y:S01]  /*4fd0*/  LOP3.LUT R0, R88.reuse, 0x2, RZ, 0xc0, !PT ;  /* 0x0000000258007812 */ /* 0x040fe200078ec0ff */
[C---:B------:R-:W-:Y:S01]  /*4fe0*/  IMAD.U32 R32, R88.reuse, 0x10000, RZ ;  /* 0x0001000058207824 */ /* 0x040fe200078e00ff */
[----:B------:R-:W-:Y:S02]  /*4ff0*/  UMOV UR50, 0x400 ;  /* 0x0000040000327882 */ /* 0x000fe40000000000 */
[----:B------:R-:W1:Y:S01]  /*5000*/  LDC R83, c[0x0][0x370] ;  /* 0x0000dc00ff537b82 */ /* 0x000e620000000800 */
[----:B------:R-:W-:Y:S01]  /*5010*/  ULEA UR50, UR45, UR50, 0x18 ;  /* 0x000000322d327291 */ /* 0x000fe2000f8ec0ff */
[----:B------:R-:W-:Y:S01]  /*5020*/  LOP3.LUT R7, R3, 0x60, RZ, 0xc0, !PT ;  /* 0x0000006003077812 */ /* 0x000fe200078ec0ff */
[----:B------:R-:W-:Y:S01]  /*5030*/  IMAD.MOV.U32 R86, RZ, RZ, 0x1 ;  /* 0x00000001ff567424 */ /* 0x000fe200078e00ff */
[----:B------:R-:W-:Y:S01]  /*5040*/  LOP3.LUT R88, R88, 0x4, RZ, 0xc0, !PT ;  /* 0x0000000458587812 */ /* 0x000fe200078ec0ff */
[----:B------:R-:W-:Y:S01]  /*5050*/  UIADD3 UR4, UPT, UPT, UR50, 0x200, URZ ;  /* 0x0000020032047890 */ /* 0x000fe2000fffe0ff */
[----:B------:R-:W-:Y:S01]  /*5060*/  LOP3.LUT R2, R7, 0xc, R2, 0xf8, !PT ;  /* 0x0000000c07027812 */ /* 0x000fe200078ef802 */
[----:B------:R-:W-:Y:S01]  /*5070*/  IMAD.MOV.U32 R30, RZ, RZ, RZ ;  /* 0x000000ffff1e7224 */ /* 0x000fe200078e00ff */
[----:B------:R-:W2:Y:S01]  /*5080*/  LDC R28, c[0x0][0xb0c] ;  /* 0x0002c300ff1c7b82 */ /* 0x000ea20000000800 */
[----:B------:R-:W-:-:S02]  /*5090*/  CS2R R84, SRZ ;  /* 0x0000000000547805 */ /* 0x000fc4000001ff00 */
[----:B------:R-:W-:Y:S01]  /*50a0*/  LOP3.LUT R2, R2, 0x790, R3, 0xf8, !PT ;  /* 0x0000079002027812 */ /* 0x000fe200078ef803 */
[----:B------:R-:W-:Y:S01]  /*50b0*/  IMAD.U32 R81, RZ, RZ, UR4 ;  /* 0x00000004ff517e24 */ /* 0x000fe2000f8e00ff */
[----:B------:R-:W-:Y:S01]  /*50c0*/  LOP3.LUT R32, R32, 0x600000, RZ, 0xc0, !PT ;  /* 0x0060000020207812 */ /* 0x000fe200078ec0ff */
[----:B------:R-:W4:Y:S02]  /*50d0*/  LDCU.64 UR54, c[0x0][0x348] ;  /* 0x00006900ff3677ac */ /* 0x000f240008000a00 */
[----:B------:R-:W-:Y:S01]  /*50e0*/  IMAD R87, R2, 0x4, R81 ;  /* 0x0000000402577824 */ /* 0x000fe200078e0251 */
[----:B------:R-:W1:Y:S01]  /*50f0*/  LDC R80, c[0x0][0xb20] ;  /* 0x0002c800ff507b82 */ /* 0x000e620000000800 */
[----:B------:R-:W3:Y:S01]  /*5100*/  LDS R4, [UR50+0x120] ;  /* 0x00012032ff047984 */ /* 0x000ee20008000800 */
[----:B------:R-:W1:Y:S01]  /*5110*/  LDCU.64 UR36, c[0x0][0x888] ;  /* 0x00011100ff2477ac */ /* 0x000e620008000a00 */
[--C-:B------:R-:W-:Y:S02]  /*5120*/  IMAD R93, R0, -0x10, R87.reuse ;  /* 0xfffffff0005d7824 */ /* 0x100fe400078e0257 */
[----:B------:R-:W-:Y:S01]  /*5130*/  IMAD R91, R88, -0x10, R87 ;  /* 0xfffffff0585b7824 */ /* 0x000fe200078e0257 */
[----:B------:R-:W1:Y:S02]  /*5140*/  LDCU.64 UR38, c[0x0][0x890] ;  /* 0x00011200ff2677ac */ /* 0x000e640008000a00 */
[----:B------:R-:W1:Y:S01]  /*5150*/  LDC R27, c[0x0][0xb30] ;  /* 0x0002cc00ff1b7b82 */ /* 0x000e620000000800 */
[----:B------:R-:W1:Y:S01]  /*5160*/  LDCU.64 UR46, c[0x0][0xa90] ;  /* 0x00015200ff2e77ac */ /* 0x000e620008000a00 */
[----:B------:R-:W-:Y:S01]  /*5170*/  UMOV UR52, URZ ;  /* 0x000000ff00347c82 */ /* 0x000fe20008000000 */
[----:B------:R-:W-:-:S05]  /*5180*/  UMOV UR56, URZ ;  /* 0x000000ff00387c82 */ /* 0x000fca0008000000 */
[----:B------:R-:W1:Y:S08]  /*5190*/  LDC.64 R72, c[0x0][0xb10] ;  /* 0x0002c400ff487b82 */ /* 0x000e700000000a00 */
[----:B------:R-:W1:Y:S08]  /*51a0*/  LDC.64 R24, c[0x0][0xb18] ;  /* 0x0002c600ff187b82 */ /* 0x000e700000000a00 */
[----:B------:R-:W1:Y:S08]  /*51b0*/  LDC.64 R22, c[0x0][0xb28] ;  /* 0x0002ca00ff167b82 */ /* 0x000e700000000a00 */
[----:B------:R-:W1:Y:S01]  /*51c0*/  LDC.64 R70, c[0x0][0x8b0] ;  /* 0x00022c00ff467b82 */ /* 0x000e620000000a00 */
[C---:B---3--:R-:W-:Y:S01]  /*51d0*/  VIADD R5, R4.reuse, 0x40 ;  /* 0x0000004004057836 */ /* 0x048fe20000000000 */
[----:B------:R-:W-:-:S04]  /*51e0*/  LOP3.LUT R4, R4, 0xffff, RZ, 0xc0, !PT ;  /* 0x0000ffff04047812 */ /* 0x000fc800078ec0ff */
[----:B------:R-:W-:Y:S02]  /*51f0*/  LOP3.LUT R5, R5, 0xffff, RZ, 0xc0, !PT ;  /* 0x0000ffff05057812 */ /* 0x000fe400078ec0ff */
[----:B------:R-:W3:Y:S03]  /*5200*/  LDC.64 R68, c[0x0][0x8a8] ;  /* 0x00022a00ff447b82 */ /* 0x000ee60000000a00 */
[----:B------:R1:W-:Y:S05]  /*5210*/  STL.64 [R1], R4 ;  /* 0x0000000401007387 */ /* 0x0003ea0000100a00 */
[----:B------:R-:W1:Y:S08]  /*5220*/  LDC.64 R76, c[0x0][0xa80] ;  /* 0x0002a000ff4c7b82 */ /* 0x000e700000000a00 */
[----:B------:R-:W1:Y:S08]  /*5230*/  LDC.64 R74, c[0x0][0xa88] ;  /* 0x0002a200ff4a7b82 */ /* 0x000e700000000a00 */
[----:B--2-4-:R-:W1:Y:S02]  /*5240*/  LDC R82, c[0x0][0x374] ;  /* 0x0000dd00ff527b82 */ /* 0x014e640000000800 */
.L_x_122:
[----:B--2---:R-:W-:Y:S04]  /*5250*/  SHF.L.U32 R3, R84, 0x1f, RZ ;  /* 0x0000001f54037819 */ /* 0x004fe800000006ff */
[----:B------:R-:W2:Y:S02]  /*5260*/  SYNCS.PHASECHK.TRANS64.TRYWAIT P0, [UR50+0xd0], R3 ;  /* 0x0000d003ff0075a7 */ /* 0x000ea40008001132 */
[----:B--23--:R-:W-:Y:S05]  /*5270*/  @!P0 BRA `(.L_x_79) ;  /* 0x0000003c00a88947 */ /* 0x00cfea0003800000 */
.L_x_176:
[----:B------:R-:W4:Y:S01]  /*5280*/  LDC.64 R12, c[0x0][0xb10] ;  /* 0x0002c400ff0c7b82 */ /* 0x000f220000000a00 */
[----:B------:R-:W3:Y:S01]  /*5290*/  LDS.128 R36, [UR50+0x110] ;  /* 0x00011032ff247984 */ /* 0x000ee20008000c00 */
[----:B------:R-:W-:Y:S01]  /*52a0*/  UIADD3 UR4, UPT, UPT, UR50, 0xd8, URZ ;  /* 0x000000d832047890 */ /* 0x000fe2000fffe0ff */
[----:B--2---:R-:W-:Y:S01]  /*52b0*/  IMAD R0, R30, 0x4, R1 ;  /* 0x000000041e007824 */ /* 0x004fe200078e0201 */
[----:B-1----:R-:W-:Y:S04]  /*52c0*/  ISETP.NE.AND P1, PT, R27, 0x1, PT ;  /* 0x000000011b00780c */ /* 0x002fe80003f25270 */
[----:B------:R-:W1:Y:S01]  /*52d0*/  LDC.64 R10, c[0x0][0xb18] ;  /* 0x0002c600ff0a7b82 */ /* 0x000e620000000a00 */
[----:B------:R-:W-:Y:S01]  /*52e0*/  UPRMT UR4, URZ, 0x654, UR4 ;  /* 0x00000654ff047896 */ /* 0x000fe20008000004 */
[----:B------:R-:W-:Y:S01]  /*52f0*/  ISETP.GE.AND P0, PT, R26, 0x1, PT ;  /* 0x000000011a00780c */ /* 0x000fe20003f06270 */
[----:B------:R-:W-:Y:S01]  /*5300*/  @!PT LDS RZ, [RZ] ;  /* 0x00000000fffff984 */ /* 0x000fe20000000800 */
[----:B------:R-:W-:Y:S01]  /*5310*/  @!PT LDS RZ, [RZ] ;  /* 0x00000000fffff984 */ /* 0x000fe20000000800 */
[----:B------:R-:W-:Y:S01]  /*5320*/  @!PT LDS RZ, [RZ] ;  /* 0x00000000fffff984 */ /* 0x000fe20000000800 */
[----:B------:R-:W-:Y:S01]  /*5330*/  @!PT LDS RZ, [RZ] ;  /* 0x00000000fffff984 */ /* 0x000fe20000000800 */
[----:B------:R2:W-:Y:S06]  /*5340*/  MEMBAR.ALL.CTA ;  /* 0x0000000000007992 */ /* 0x0005ec0000008000 */
[----:B--2---:R-:W2:Y:S01]  /*5350*/  FENCE.VIEW.ASYNC.S ;  /* 0x00000000000073c6 */ /* 0x004ea20000000000 */
[----:B------:R-:W1:Y:S08]  /*5360*/  @!P1 LDC R14, c[0x0][0xb20] ;  /* 0x0002c800ff0e9b82 */ /* 0x000e700000000800 */
[----:B------:R-:W1:Y:S01]  /*5370*/  @!P1 LDC R9, c[0x0][0xb0c] ;  /* 0x0002c300ff099b82 */ /* 0x000e620000000800 */
[----:B--2---:R-:W-:Y:S01]  /*5380*/  SYNCS.ARRIVE.TRANS64.RED.A1T0 RZ, [UR4], RZ ;  /* 0x000000ffffff79a7 */ /* 0x004fe20008100404 */
[----:B------:R2:W5:Y:S01]  /*5390*/  LDL R17, [R0] ;  /* 0x0000000000117983 */ /* 0x0005620000100800 */
[----:B---3--:R-:W-:Y:S04]  /*53a0*/  LOP3.LUT P4, RZ, R38, 0x1, RZ, 0xc0, !PT ;  /* 0x0000000126ff7812 */ /* 0x008fe8000788c0ff */
[----:B------:R-:W-:Y:S09]  /*53b0*/  P2R R92, PR, RZ, 0x10 ;  /* 0x00000010ff5c7803 */ /* 0x000ff20000000000 */
[----:B------:R-:W-:Y:S02]  /*53c0*/  @P4 MOV R31, R36 ;  /* 0x00000024001f4202 */ /* 0x000fe40000000f00 */
[----:B------:R-:W-:Y:S01]  /*53d0*/  @P4 LOP3.LUT R29, R37, 0xffff, RZ, 0xc0, !PT ;  /* 0x0000ffff251d4812 */ /* 0x000fe200078ec0ff */
[----:B--2-4-:R-:W-:Y:S06]  /*53e0*/  @!P0 BRA `(.L_x_80) ;  /* 0x0000000000a48947 */ /* 0x014fec0003800000 */
[----:B------:R-:W-:Y:S01]  /*53f0*/  IMAD.HI.U32 R21, R82, R25, RZ ;  /* 0x0000001952157227 */ /* 0x000fe200078e00ff */
[----:B------:R-:W-:Y:S02]  /*5400*/  ISETP.NE.AND P0, PT, R24, 0x1, PT ;  /* 0x000000011800780c */ /* 0x000fe40003f05270 */
[----:B------:R-:W-:Y:S01]  /*5410*/  ISETP.NE.AND P2, PT, R26, 0x1, PT ;  /* 0x000000011a00780c */ /* 0x000fe20003f45270 */
[----:B------:R-:W-:Y:S01]  /*5420*/  IMAD.HI.U32 R18, R83, R72, RZ ;  /* 0x0000004853127227 */ /* 0x000fe200078e00ff */
[----:B------:R-:W-:Y:S02]  /*5430*/  SHF.R.U32.HI R21, RZ, R80, R21 ;  /* 0x00000050ff157219 */ /* 0x000fe40000011615 */
[----:B------:R-:W-:Y:S01]  /*5440*/  ISETP.NE.AND P3, PT, R28, 0x1, PT ;  /* 0x000000011c00780c */ /* 0x000fe20003f65270 */
[----:B------:R-:W-:Y:S01]  /*5450*/  IMAD.HI.U32 R34, R31, R72, RZ ;  /* 0x000000481f227227 */ /* 0x000fe200078e00ff */
[----:B------:R-:W-:Y:S02]  /*5460*/  SHF.R.U32.HI R18, RZ, R73, R18 ;  /* 0x00000049ff127219 */ /* 0x000fe40000011612 */
[----:B------:R-:W-:Y:S01]  /*5470*/  SEL R3, R82, R21, !P0 ;  /* 0x0000001552037207 */ /* 0x000fe20004000000 */
[----:B------:R-:W-:Y:S01]  /*5480*/  IMAD.HI.U32 R21, R29, R25, RZ ;  /* 0x000000191d157227 */ /* 0x000fe200078e00ff */
[----:B------:R-:W-:Y:S02]  /*5490*/  SEL R7, R83, R18, !P3 ;  /* 0x0000001253077207 */ /* 0x000fe40005800000 */
[----:B------:R-:W-:Y:S01]  /*54a0*/  SHF.R.U32.HI R34, RZ, R73, R34 ;  /* 0x00000049ff227219 */ /* 0x000fe20000011622 */
[-C--:B------:R-:W-:Y:S04]  /*54b0*/  IMAD.HI.U32 R18, R3, R22.reuse, RZ ;  /* 0x0000001603127227 */ /* 0x080fe800078e00ff */
[----:B------:R-:W-:Y:S01]  /*54c0*/  IMAD.HI.U32 R20, R7, R22, RZ ;  /* 0x0000001607147227 */ /* 0x000fe200078e00ff */
[-C--:B------:R-:W-:Y:S02]  /*54d0*/  @P2 SHF.R.U32.HI R3, RZ, R23.reuse, R18 ;  /* 0x00000017ff032219 */ /* 0x080fe40000011612 */
[----:B------:R-:W-:Y:S02]  /*54e0*/  SHF.R.U32.HI R18, RZ, R80, R21 ;  /* 0x00000050ff127219 */ /* 0x000fe40000011615 */
[----:B------:R-:W-:Y:S01]  /*54f0*/  @P2 SHF.R.U32.HI R7, RZ, R23, R20 ;  /* 0x00000017ff072219 */ /* 0x000fe20000011614 */
[C---:B------:R-:W-:Y:S01]  /*5500*/  IMAD R2, R26.reuse, R3, RZ ;  /* 0x000000031a027224 */ /* 0x040fe200078e02ff */
[----:B------:R-:W-:Y:S02]  /*5510*/  SEL R5, R29, R18, !P0 ;  /* 0x000000121d057207 */ /* 0x000fe40004000000 */
[----:B------:R-:W-:Y:S01]  /*5520*/  SEL R3, R31, R34, !P3 ;  /* 0x000000221f037207 */ /* 0x000fe20005800000 */
[----:B------:R-:W-:Y:S01]  /*5530*/  IMAD R4, R26, R7, RZ ;  /* 0x000000071a047224 */ /* 0x000fe200078e02ff */
[C---:B------:R-:W-:Y:S01]  /*5540*/  ISETP.GE.AND P0, PT, R5.reuse, R2, PT ;  /* 0x000000020500720c */ /* 0x040fe20003f06270 */
[----:B------:R-:W-:Y:S03]  /*5550*/  IMAD.HI.U32 R6, R5, R22, RZ ;  /* 0x0000001605067227 */ /* 0x000fe600078e00ff */
[----:B------:R-:W-:Y:S01]  /*5560*/  ISETP.GE.OR P0, PT, R3, R4, P0 ;  /* 0x000000040300720c */ /* 0x000fe20000706670 */
[----:B------:R-:W-:Y:S01]  /*5570*/  IMAD.MOV R4, RZ, RZ, -R3 ;  /* 0x000000ffff047224 */ /* 0x000fe200078e0a03 */
[-C--:B------:R-:W-:Y:S03]  /*5580*/  SHF.R.U32.HI R6, RZ, R23.reuse, R6 ;  /* 0x00000017ff067219 */ /* 0x080fe60000011606 */
[----:B------:R-:W-:Y:S01]  /*5590*/  IMAD R31, R28, R4, R31 ;  /* 0x000000041c1f7224 */ /* 0x000fe200078e021f */
[----:B------:R-:W-:Y:S05]  /*55a0*/  SEL R15, R5, R6, !P2 ;  /* 0x00000006050f7207 */ /* 0x000fea0005000000 */
[----:B------:R-:W-:Y:S02]  /*55b0*/  IMAD.MOV R6, RZ, RZ, -R15 ;  /* 0x000000ffff067224 */ /* 0x000fe400078e0a0f */
[C---:B------:R-:W-:Y:S04]  /*55c0*/  @!P0 IMAD.HI.U32 R2, R3.reuse, R22, RZ ;  /* 0x0000001603028227 */ /* 0x040fe800078e00ff */
[----:B------:R-:W-:Y:S01]  /*55d0*/  IMAD R6, R26, R6, R5 ;  /* 0x000000061a067224 */ /* 0x000fe200078e0205 */
[----:B------:R-:W-:Y:S04]  /*55e0*/  @!P0 SHF.R.U32.HI R2, RZ, R23, R2 ;  /* 0x00000017ff028219 */ /* 0x000fe80000011602 */
[----:B------:R-:W-:Y:S02]  /*55f0*/  @!P0 SEL R0, R3, R2, !P2 ;  /* 0x0000000203008207 */ /* 0x000fe40005000000 */
[----:B------:R-:W-:Y:S02]  /*5600*/  IADD3 R2, PT, PT, -R5, RZ, RZ ;  /* 0x000000ff05027210 */ /* 0x000fe40007ffe1ff */
[----:B------:R-:W-:Y:S01]  /*5610*/  @!P0 IADD3 R8, PT, PT, R15, -R0, RZ ;  /* 0x800000000f088210 */ /* 0x000fe20007ffe0ff */
[----:B------:R-:W-:Y:S02]  /*5620*/  @!P0 IMAD R0, R7, R6, R0 ;  /* 0x0000000607008224 */ /* 0x000fe400078e0200 */
[----:B------:R-:W-:Y:S02]  /*5630*/  IMAD R29, R24, R2, R29 ;  /* 0x00000002181d7224 */ /* 0x000fe400078e021d */
[----:B------:R-:W-:Y:S02]  /*5640*/  @!P0 IMAD R5, R8, R26, R3 ;  /* 0x0000001a08058224 */ /* 0x000fe400078e0203 */
[----:B------:R-:W-:Y:S04]  /*5650*/  @!P0 IMAD.MOV.U32 R3, RZ, RZ, R0 ;  /* 0x000000ffff038224 */ /* 0x000fe800078e0000 */
[----:B------:R-:W-:Y:S02]  /*5660*/  IMAD R31, R3, R28, R31 ;  /* 0x0000001c031f7224 */ /* 0x000fe400078e021f */
[----:B------:R-:W-:Y:S07]  /*5670*/  IMAD R29, R5, R24, R29 ;  /* 0x00000018051d7224 */ /* 0x000fee00078e021d */
.L_x_80:
[----:B-1----:R-:W-:Y:S01]  /*5680*/  @!P1 ISETP.NE.AND P0, PT, R10, 0x1, PT ;  /* 0x000000010a00980c */ /* 0x002fe20003f05270 */
[----:B------:R-:W-:Y:S01]  /*5690*/  @!P1 IMAD.HI.U32 R3, R29, R11, RZ ;  /* 0x0000000b1d039227 */ /* 0x000fe200078e00ff */
[----:B------:R-:W-:Y:S01]  /*56a0*/  R2UR UR41, R16 ;  /* 0x00000000102972ca */ /* 0x000fe200000e0000 */
[----:B------:R-:W-:Y:S01]  /*56b0*/  BSSY.RECONVERGENT B6, `(.L_x_81) ;  /* 0x000002f000067945 */ /* 0x000fe20003800200 */
[----:B------:R-:W-:Y:S01]  /*56c0*/  @!P1 ISETP.NE.AND P2, PT, R9, 0x1, PT ;  /* 0x000000010900980c */ /* 0x000fe20003f45270 */
[----:B------:R-:W-:Y:S01]  /*56d0*/  @!P1 IMAD.HI.U32 R0, R31, R12, RZ ;  /* 0x0000000c1f009227 */ /* 0x000fe200078e00ff */
[----:B------:R-:W-:Y:S02]  /*56e0*/  @!P1 SHF.R.U32.HI R2, RZ, R14, R3 ;  /* 0x0000000eff029219 */ /* 0x000fe40000011603 */
[----:B------:R-:W-:Y:S02]  /*56f0*/  @P4 SHF.R.U32.HI R36, RZ, 0x10, R37 ;  /* 0x00000010ff244819 */ /* 0x000fe40000011625 */
[----:B------:R-:W-:Y:S02]  /*5700*/  @!P1 SEL R2, R29, R2, !P0 ;  /* 0x000000021d029207 */ /* 0x000fe40004000000 */
[----:B------:R-:W-:Y:S02]  /*5710*/  @!P1 SHF.R.U32.HI R0, RZ, R13, R0 ;  /* 0x0000000dff009219 */ /* 0x000fe40000011600 */
[----:B------:R-:W-:Y:S01]  /*5720*/  LOP3.LUT P0, RZ, R81, 0x1b0, RZ, 0xc0, !PT ;  /* 0x000001b051ff7812 */ /* 0x000fe2000780c0ff */
[----:B------:R-:W-:Y:S01]  /*5730*/  USHF.L.U32 UR41, UR41, 0x6, URZ ;  /* 0x0000000629297899 */ /* 0x000fe200080006ff */
[----:B------:R-:W-:Y:S02]  /*5740*/  @!P1 SEL R3, R31, R0, !P2 ;  /* 0x000000001f039207 */ /* 0x000fe40005000000 */
[----:B------:R-:W-:Y:S03]  /*5750*/  @P4 R2UR UR51, R36 ;  /* 0x00000000243342ca */ /* 0x000fe600000e0000 */
[----:B------:R-:W-:Y:S02]  /*5760*/  @!P1 IMAD.IADD R0, R2, 0x1, -R3 ;  /* 0x0000000102009824 */ /* 0x000fe400078e0a03 */
[----:B------:R-:W-:Y:S02]  /*5770*/  @!P1 IMAD.IADD R2, R3, 0x1, -R2 ;  /* 0x0000000103029824 */ /* 0x000fe400078e0a02 */
[----:B------:R-:W-:Y:S02]  /*5780*/  @!P1 IMAD R31, R0, R9, R31 ;  /* 0x00000009001f9224 */ /* 0x000fe400078e021f */
[----:B------:R-:W-:Y:S01]  /*5790*/  @!P1 IMAD R29, R2, R10, R29 ;  /* 0x0000000a021d9224 */ /* 0x000fe200078e021d */
[----:B------:R-:W-:Y:S06]  /*57a0*/  @!P0 BRA `(.L_x_82) ;  /* 0x00000000007c8947 */ /* 0x000fec0003800000 */
[----:B------:R-:W1:Y:S01]  /*57b0*/  LDCU.64 UR8, c[0x4][0x80] ;  /* 0x01001000ff0877ac */ /* 0x000e620008000a00 */
[----:B------:R-:W-:Y:S01]  /*57c0*/  MOV R2, 0x0 ;  /* 0x0000000000027802 */ /* 0x000fe20000000f00 */
[----:B------:R-:W-:Y:S02]  /*57d0*/  HFMA2 R12, -RZ, RZ, 0, 5.9604644775390625e-08 ;  /* 0x00000001ff0c7431 */ /* 0x000fe400000001ff */
[----:B------:R-:W-:Y:S01]  /*57e0*/  IMAD.MOV.U32 R8, RZ, RZ, 0x70 ;  /* 0x00000070ff087424 */ /* 0x000fe200078e00ff */
[----:B------:R2:W3:Y:S01]  /*57f0*/  LDC.64 R14, c[0x4][R2] ;  /* 0x01000000020e7b82 */ /* 0x0004e20000000a00 */
[----:B------:R-:W4:Y:S01]  /*5800*/  LDCU.64 UR6, c[0x4][0x88] ;  /* 0x01001100ff0677ac */ /* 0x000f220008000a00 */
[----:B------:R-:W-:Y:S01]  /*5810*/  IMAD.MOV.U32 R13, RZ, RZ, RZ ;  /* 0x000000ffff0d7224 */ /* 0x000fe200078e00ff */
[----:B------:R-:W2:Y:S01]  /*5820*/  LDCU.64 UR4, c[0x4][0x8] ;  /* 0x01000100ff0477ac */ /* 0x000ea20008000a00 */
[----:B-1----:R-:W-:Y:S01]  /*5830*/  MOV R5, UR9 ;  /* 0x0000000900057c02 */ /* 0x002fe20008000f00 */
[----:B------:R-:W-:Y:S01]  /*5840*/  IMAD.U32 R4, RZ, RZ, UR8 ;  /* 0x00000008ff047e24 */ /* 0x000fe2000f8e00ff */
[----:B----4-:R-:W-:Y:S01]  /*5850*/  MOV R7, UR7 ;  /* 0x0000000700077c02 */ /* 0x010fe20008000f00 */
[----:B------:R-:W-:Y:S01]  /*5860*/  IMAD.U32 R6, RZ, RZ, UR6 ;  /* 0x00000006ff067e24 */ /* 0x000fe2000f8e00ff */
[----:B--2---:R-:W-:Y:S01]  /*5870*/  MOV R11, UR5 ;  /* 0x00000005000b7c02 */ /* 0x004fe20008000f00 */
[----:B------:R-:W-:Y:S02]  /*5880*/  IMAD.U32 R10, RZ, RZ, UR4 ;  /* 0x00000004ff0a7e24 */ /* 0x000fe4000f8e00ff */
[----:B------:R-:W-:Y:S07]  /*5890*/  LEPC R20, `(.L_x_83) ;  /* 0x000000001014794e */ /* 0x000fee0000000000 */
[----:B---3-5:R-:W-:Y:S05]  /*58a0*/  CALL.ABS.NOINC R14 ;  /* 0x000000000e007343 */ /* 0x028fea0003c00000 */
.L_x_83:
[----:B------:R-:W1:Y:S01]  /*58b0*/  LDCU.64 UR8, c[0x4][0x80] ;  /* 0x01001000ff0877ac */ /* 0x000e620008000a00 */
[----:B------:R-:W2:Y:S01]  /*58c0*/  LDC.64 R2, c[0x4][R2] ;  /* 0x0100000002027b82 */ /* 0x000ea20000000a00 */
[----:B------:R-:W-:Y:S02]  /*58d0*/  HFMA2 R12, -RZ, RZ, 0, 5.9604644775390625e-08 ;  /* 0x00000001ff0c7431 */ /* 0x000fe400000001ff */
[----:B------:R-:W-:Y:S02]  /*58e0*/  IMAD.MOV.U32 R8, RZ, RZ, 0x70 ;  /* 0x00000070ff087424 */ /* 0x000fe400078e00ff */
[----:B------:R-:W-:Y:S01]  /*58f0*/  IMAD.MOV.U32 R13, RZ, RZ, RZ ;  /* 0x000000ffff0d7224 */ /* 0x000fe200078e00ff */
[----:B------:R-:W3:Y:S01]  /*5900*/  LDCU.64 UR6, c[0x4][0x88] ;  /* 0x01001100ff0677ac */ /* 0x000ee20008000a00 */
[----:B------:R-:W4:Y:S01]  /*5910*/  LDCU.64 UR4, c[0x4][0x8] ;  /* 0x01000100ff0477ac */ /* 0x000f220008000a00 */
[----:B-1----:R-:W-:Y:S02]  /*5920*/  MOV R4, UR8 ;  /* 0x0000000800047c02 */ /* 0x002fe40008000f00 */
[----:B------:R-:W-:Y:S02]  /*5930*/  MOV R5, UR9 ;  /* 0x0000000900057c02 */ /* 0x000fe40008000f00 */
[----:B---3--:R-:W-:Y:S01]  /*5940*/  MOV R7, UR7 ;  /* 0x0000000700077c02 */ /* 0x008fe20008000f00 */
[----:B------:R-:W-:Y:S01]  /*5950*/  IMAD.U32 R6, RZ, RZ, UR6 ;  /* 0x00000006ff067e24 */ /* 0x000fe2000f8e00ff */
[----:B----4-:R-:W-:Y:S01]  /*5960*/  MOV R11, UR5 ;  /* 0x00000005000b7c02 */ /* 0x010fe20008000f00 */
[----:B------:R-:W-:Y:S02]  /*5970*/  IMAD.U32 R10, RZ, RZ, UR4 ;  /* 0x00000004ff0a7e24 */ /* 0x000fe4000f8e00ff */
[----:B------:R-:W-:Y:S07]  /*5980*/  LEPC R20, `(.L_x_82) ;  /* 0x000000001014794e */ /* 0x000fee0000000000 */
[----:B--2---:R-:W-:Y:S05]  /*5990*/  CALL.ABS.NOINC R2 ;  /* 0x0000000002007343 */ /* 0x004fea0003c00000 */
.L_x_82:
[----:B------:R-:W-:Y:S05]  /*59a0*/  BSYNC.RECONVERGENT B6 ;  /* 0x0000000000067941 */ /* 0x000fea0003800200 */
.L_x_81:
[----:B------:R-:W-:Y:S01]  /*59b0*/  ISETP.NE.U32.AND P4, PT, R70, RZ, PT ;  /* 0x000000ff4600720c */ /* 0x000fe20003f85070 */
[----:B------:R-:W-:Y:S01]  /*59c0*/  UISETP.NE.AND UP2, UPT, UR53, URZ, UPT ;  /* 0x000000ff3500728c */ /* 0x000fe2000bf45270 */
[----:B------:R-:W-:Y:S01]  /*59d0*/  ISETP.NE.U32.AND P2, PT, RZ, UR36, PT ;  /* 0x00000024ff007c0c */ /* 0x000fe2000bf45070 */
[----:B------:R-:W-:Y:S01]  /*59e0*/  UISETP.NE.U32.AND UP1, UPT, UR38, URZ, UPT ;  /* 0x000000ff2600728c */ /* 0x000fe2000bf25070 */
[----:B------:R-:W-:Y:S01]  /*59f0*/  ISETP.NE.AND.EX P4, PT, R71, RZ, PT, P4 ;  /* 0x000000ff4700720c */ /* 0x000fe20003f85340 */
[----:B------:R-:W-:Y:S01]  /*5a00*/  UPLOP3.LUT UP0, UPT, UPT, UPT, UPT, 0x40, 0x4 ;  /* 0x000000000004789c */ /* 0x000fe20003f0e870 */
[----:B------:R-:W-:Y:S01]  /*5a10*/  ISETP.NE.AND.EX P2, PT, RZ, UR37, PT, P2 ;  /* 0x00000025ff007c0c */ /* 0x000fe2000bf45320 */
[----:B------:R-:W-:Y:S01]  /*5a20*/  UISETP.NE.AND.EX UP1, UPT, UR39, URZ, UPT, UP1 ;  /* 0x000000ff2700728c */ /* 0x000fe2000bf25310 */
[----:B------:R-:W-:Y:S04]  /*5a30*/  PLOP3.LUT P1, PT, PT, PT, UP2, 0x80, 0x8 ;  /* 0x000000000008781c */ /* 0x000fe80003f2f028 */
[----:B------:R-:W-:Y:S06]  /*5a40*/  @UP2 UPLOP3.LUT UP0, UPT, UPT, UPT, UP1, 0x80, 0x8 ;  /* 0x000000000008289c */ /* 0x000fec0003f0f010 */
[----:B------:R-:W-:Y:S01]  /*5a50*/  PLOP3.LUT P0, PT, PT, PT, UP0, 0x80, 0x8 ;  /* 0x000000000008781c */ /* 0x000fe20003f0f008 */
[----:B------:R-:W-:Y:S01]  /*5a60*/  @!UPT UIADD3 URZ, UPT, UPT, URZ, URZ, URZ ;  /* 0x000000fffffff290 */ /* 0x000fe2000fffe0ff */
[----:B------:R-:W-:Y:S11]  /*5a70*/  BRA.U !UP1, `(.L_x_84) ;  /* 0x0000000109387547 */ /* 0x000ff6000b800000 */
[----:B------:R-:W-:Y:S01]  /*5a80*/  UISETP.NE.U32.AND UP0, UPT, UR36, URZ, UPT ;  /* 0x000000ff2400728c */ /* 0x000fe2000bf05070 */
[----:B------:R-:W-:Y:S02]  /*5a90*/  HFMA2 R0, -RZ, RZ, 0, 5.9604644775390625e-08 ;  /* 0x00000001ff007431 */ /* 0x000fe400000001ff */
[----:B------:R-:W-:Y:S01]  /*5aa0*/  IMAD.MOV.U32 R79, RZ, RZ, 0x1 ;  /* 0x00000001ff4f7424 */ /* 0x000fe200078e00ff */
[----:B------:R-:W-:Y:S06]  /*5ab0*/  UISETP.NE.AND.EX UP0, UPT, UR37, URZ, UPT, UP0 ;  /* 0x000000ff2500728c */ /* 0x000fec000bf05300 */
[----:B------:R-:W-:Y:S05]  /*5ac0*/  PLOP3.LUT P3, PT, PT, PT, UP0, 0x80, 0x8 ;  /* 0x000000000008781c */ /* 0x000fea0003f6f008 */
[----:B------:R-:W1:Y:S01]  /*5ad0*/  @UP0 LDCU.64 UR6, c[0x0][0x888] ;  /* 0x00011100ff0607ac */ /* 0x000e620008000a00 */
[----:B------:R-:W-:Y:S07]  /*5ae0*/  @UP0 UIMAD UR4, UR57, UR38, URZ ;  /* 0x00000026390402a4 */ /* 0x000fee000f8e02ff */
[----:B------:R-:W-:Y:S01]  /*5af0*/  @!P3 PRMT R79, R0, 0x7610, R79 ;  /* 0x00007610004fb816 */ /* 0x000fe2000000004f */
[----:B-1----:R-:W-:Y:S03]  /*5b00*/  @UP0 UIMAD.WIDE UR6, UR4, 0x4, UR6 ;  /* 0x00000004040608a5 */ /* 0x002fe6000f8e0206 */
[----:B------:R-:W1:Y:S03]  /*5b10*/  @!UP0 LDCU UR4, c[0x0][0x880] ;  /* 0x00011000ff0487ac */ /* 0x000e660008000800 */
[----:B------:R-:W-:Y:S01]  /*5b20*/  IMAD.U32 R2, RZ, RZ, UR6 ;  /* 0x00000006ff027e24 */ /* 0x000fe2000f8e00ff */
[----:B------:R-:W-:Y:S05]  /*5b30*/  MOV R3, UR7 ;  /* 0x0000000700037c02 */ /* 0x000fea0008000f00 */
[----:B-----5:R2:W5:Y:S02]  /*5b40*/  @P3 LDG.E R35, desc[UR48][R2.64] ;  /* 0x0000003002233981 */ /* 0x020564000c1e1900 */
[----:B-12---:R-:W-:Y:S02]  /*5b50*/  @!P3 IMAD.U32 R35, RZ, RZ, UR4 ;  /* 0x00000004ff23be24 */ /* 0x006fe4000f8e00ff */
.L_x_84:
[----:B------:R-:W-:Y:S05]  /*5b60*/  @!P4 BRA `(.L_x_85) ;  /* 0x000000000020c947 */ /* 0x000fea0003800000 */
[----:B------:R-:W-:Y:S04]  /*5b70*/  ISETP.NE.U32.AND P3, PT, R68, RZ, PT ;  /* 0x000000ff4400720c */ /* 0x000fe80003f65070 */
[----:B------:R-:W-:Y:S11]  /*5b80*/  ISETP.NE.AND.EX P3, PT, R69, RZ, PT, P3 ;  /* 0x000000ff4500720c */ /* 0x000ff60003f65330 */
[----:B------:R-:W-:Y:S02]  /*5b90*/  @!UPT UIADD3 URZ, UPT, UPT, URZ, URZ, URZ ;  /* 0x000000fffffff290 */ /* 0x000fe4000fffe0ff */
[----:B------:R-:W1:Y:S01]  /*5ba0*/  @P3 LDC.64 R2, c[0x0][0x8a8] ;  /* 0x00022a00ff023b82 */ /* 0x000e620000000a00 */
[----:B------:R-:W-:Y:S04]  /*5bb0*/  @P3 IMAD R0, R70, UR57, RZ ;  /* 0x0000003946003c24 */ /* 0x000fe8000f8e02ff */
[----:B-1----:R-:W-:Y:S05]  /*5bc0*/  @P3 IMAD.WIDE R2, R0, 0x4, R2 ;  /* 0x0000000400023825 */ /* 0x002fea00078e0202 */
[----:B-----5:R1:W5:Y:S02]  /*5bd0*/  @P3 LDG.E R33, desc[UR48][R2.64] ;  /* 0x0000003002213981 */ /* 0x020364000c1e1900 */
[----:B-1----:R-:W2:Y:S02]  /*5be0*/  @!P3 LDC R33, c[0x0][0x8a0] ;  /* 0x00022800ff21bb82 */ /* 0x002ea40000000800 */
.L_x_85:
[----:B-----5:R-:W-:Y:S01]  /*5bf0*/  FSETP.NEU.AND P3, PT, R35, RZ, PT ;  /* 0x000000ff2300720b */ /* 0x020fe20003f6d000 */
[----:B------:R-:W-:Y:S01]  /*5c00*/  IMAD.SHL.U32 R96, R19, 0x80, RZ ;  /* 0x0000008013607824 */ /* 0x000fe200078e00ff */
[----:B------:R-:W-:Y:S01]  /*5c10*/  SEL R5, RZ, 0xffffffff, P2 ;  /* 0xffffffffff057807 */ /* 0x000fe20001000000 */
[----:B------:R-:W-:Y:S01]  /*5c20*/  BSSY B1, `(.L_x_86) ;  /* 0x0000044000017945 */ /* 0x000fe20003800000 */
[----:B------:R-:W-:Y:S01]  /*5c30*/  @P1 LOP3.LUT P2, RZ, R79, 0xff, RZ, 0xc0, !PT ;  /* 0x000000ff4fff1812 */ /* 0x000fe2000784c0ff */
[----:B------:R-:W-:Y:S01]  /*5c40*/  IMAD.HI.U32 R7, R96, R77, RZ ;  /* 0x0000004d60077227 */ /* 0x000fe200078e00ff */
[----:B------:R-:W-:Y:S02]  /*5c50*/  @P1 SEL R0, RZ, 0xffffffff, P3 ;  /* 0xffffffffff001807 */ /* 0x000fe40001800000 */
[----:B------:R-:W-:Y:S01]  /*5c60*/  LOP3.LUT R86, R86, 0x1, RZ, 0x3c, !PT ;  /* 0x0000000156567812 */ /* 0x000fe200078e3cff */
[----:B------:R-:W-:Y:S01]  /*5c70*/  IMAD.MOV.U32 R101, RZ, RZ, 0x1 ;  /* 0x00000001ff657424 */ /* 0x000fe200078e00ff */
[----:B------:R-:W-:Y:S01]  /*5c80*/  @P0 SEL R0, R5, R0, !P2 ;  /* 0x0000000005000207 */ /* 0x000fe20005000000 */
[----:B------:R-:W-:Y:S01]  /*5c90*/  IMAD.IADD R34, R32, 0x1, R17 ;  /* 0x0000000120227824 */ /* 0x000fe200078e0211 */
[----:B------:R-:W-:Y:S01]  /*5ca0*/  LEA R100, R30, UR50, 0x3 ;  /* 0x000000321e647c11 */ /* 0x000fe2000f8e18ff */
[----:B------:R-:W-:Y:S01]  /*5cb0*/  IMAD R99, R88, -0x10, R93 ;  /* 0xfffffff058637824 */ /* 0x000fe200078e025d */
[----:B------:R-:W-:Y:S01]  /*5cc0*/  @P1 LOP3.LUT R0, R0, 0x1, RZ, 0xc0, !PT ;  /* 0x0000000100001812 */ /* 0x000fe200078ec0ff */
[----:B------:R-:W-:Y:S01]  /*5cd0*/  IMAD.MOV.U32 R102, RZ, RZ, RZ ;  /* 0x000000ffff667224 */ /* 0x000fe200078e00ff */
[----:B------:R-:W-:Y:S02]  /*5ce0*/  SHF.L.U32 R3, R85, 0x1f, RZ ;  /* 0x0000001f55037819 */ /* 0x000fe400000006ff */
[----:B------:R-:W-:Y:S02]  /*5cf0*/  CS2R R54, SRZ ;  /* 0x0000000000367805 */ /* 0x000fe4000001ff00 */
[----:B------:R-:W-:Y:S02]  /*5d00*/  ISETP.NE.U32.OR P5, PT, R0, 0x1, !P1 ;  /* 0x000000010000780c */ /* 0x000fe40004fa5470 */
[----:B------:R-:W-:Y:S02]  /*5d10*/  CS2R R52, SRZ ;  /* 0x0000000000347805 */ /* 0x000fe4000001ff00 */
[----:B------:R-:W-:Y:S02]  /*5d20*/  ISETP.NE.AND P2, PT, R76, 0x1, PT ;  /* 0x000000014c00780c */ /* 0x000fe40003f45270 */
[----:B------:R-:W-:Y:S02]  /*5d30*/  CS2R R58, SRZ ;  /* 0x00000000003a7805 */ /* 0x000fe4000001ff00 */
[----:B------:R-:W-:Y:S02]  /*5d40*/  SHF.R.U32.HI R7, RZ, R74, R7 ;  /* 0x0000004aff077219 */ /* 0x000fe40000011607 */
[----:B------:R-:W-:Y:S02]  /*5d50*/  CS2R R56, SRZ ;  /* 0x0000000000387805 */ /* 0x000fe4000001ff00 */
[----:B------:R-:W-:Y:S02]  /*5d60*/  SEL R0, RZ, 0xffffffff, P3 ;  /* 0xffffffffff007807 */ /* 0x000fe40001800000 */
[----:B------:R-:W-:Y:S02]  /*5d70*/  CS2R R62, SRZ ;  /* 0x00000000003e7805 */ /* 0x000fe4000001ff00 */
[----:B------:R-:W-:Y:S02]  /*5d80*/  SEL R94, R96, R7, !P2 ;  /* 0x00000007605e7207 */ /* 0x000fe40005000000 */
[----:B------:R-:W-:Y:S02]  /*5d90*/  CS2R R60, SRZ ;  /* 0x00000000003c7805 */ /* 0x000fe4000001ff00 */
[----:B------:R-:W-:Y:S02]  /*5da0*/  PLOP3.LUT P2, PT, PT, PT, UP1, 0x80, 0x8 ;  /* 0x000000000008781c */ /* 0x000fe40003f4f018 */
[----:B------:R-:W-:Y:S02]  /*5db0*/  CS2R R66, SRZ ;  /* 0x0000000000427805 */ /* 0x000fe4000001ff00 */
[----:B------:R-:W-:Y:S01]  /*5dc0*/  LOP3.LUT P3, R97, R79, 0xff, RZ, 0xc0, !PT ;  /* 0x000000ff4f617812 */ /* 0x000fe2000786c0ff */
[----:B------:R-:W-:Y:S01]  /*5dd0*/  IMAD.HI.U32 R95, R94, UR46, RZ ;  /* 0x0000002e5e5f7c27 */ /* 0x000fe2000f8e00ff */
[----:B------:R-:W-:Y:S02]  /*5de0*/  @P5 SHF.L.U32 R4, R86, 0x1f, RZ ;  /* 0x0000001f56045819 */ /* 0x000fe400000006ff */
[----:B------:R-:W-:Y:S02]  /*5df0*/  ISETP.NE.AND P4, PT, R75, 0x1, PT ;  /* 0x000000014b00780c */ /* 0x000fe40003f85270 */
[----:B------:R-:W-:Y:S01]  /*5e00*/  CS2R R64, SRZ ;  /* 0x0000000000407805 */ /* 0x000fe2000001ff00 */
[----:B------:R-:W1:Y:S01]  /*5e10*/  @P5 SYNCS.PHASECHK.TRANS64.TRYWAIT P1, [UR50+0x80], R4 ;  /* 0x00008004ff0055a7 */ /* 0x000e620008021132 */
[----:B------:R-:W-:Y:S02]  /*5e20*/  SHF.R.U32.HI R95, RZ, UR47, R95 ;  /* 0x0000002fff5f7c19 */ /* 0x000fe4000801165f */
[----:B------:R-:W-:Y:S02]  /*5e30*/  P2R R98, PR, RZ, 0x20 ;  /* 0x00000020ff627803 */ /* 0x000fe40000000000 */
[----:B------:R-:W-:Y:S01]  /*5e40*/  @P2 SEL R0, R5, R0, !P3 ;  /* 0x0000000005002207 */ /* 0x000fe20005800000 */
[----:B------:R-:W-:Y:S01]  /*5e50*/  IMAD.MOV R5, RZ, RZ, -R94 ;  /* 0x000000ffff057224 */ /* 0x000fe200078e0a5e */
[----:B------:R-:W-:Y:S02]  /*5e60*/  SEL R95, R94, R95, !P4 ;  /* 0x0000005f5e5f7207 */ /* 0x000fe40006000000 */
[----:B------:R-:W-:Y:S01]  /*5e70*/  LOP3.LUT R0, R0, 0x1, RZ, 0xc0, !PT ;  /* 0x0000000100007812 */ /* 0x000fe200078ec0ff */
[----:B------:R-:W-:Y:S02]  /*5e80*/  IMAD R96, R76, R5, R96 ;  /* 0x000000054c607224 */ /* 0x000fe400078e0260 */
[----:B------:R-:W-:Y:S01]  /*5e90*/  IMAD.MOV R2, RZ, RZ, -R95 ;  /* 0x000000ffff027224 */ /* 0x000fe200078e0a5f */
[----:B------:R-:W-:Y:S01]  /*5ea0*/  ISETP.NE.U32.AND P2, PT, R0, 0x1, PT ;  /* 0x000000010000780c */ /* 0x000fe20003f45070 */
[----:B------:R3:W4:Y:S03]  /*5eb0*/  SYNCS.PHASECHK.TRANS64.TRYWAIT P0, [R100+URZ+0xe0], R3 ;  /* 0x0000e003640075a7 */ /* 0x00072600080011ff */
[----:B------:R-:W-:Y:S01]  /*5ec0*/  P2R R103, PR, RZ, 0x4 ;  /* 0x00000004ff677803 */ /* 0x000fe20000000000 */
[----:B------:R-:W-:Y:S01]  /*5ed0*/  IMAD R94, R75, R2, R94 ;  /* 0x000000024b5e7224 */ /* 0x000fe200078e025e */
[----:B-1----:R-:W-:Y:S01]  /*5ee0*/  @P5 SEL R101, RZ, 0x1, !P1 ;  /* 0x00000001ff655807 */ /* 0x002fe20004800000 */
[----:B---3--:R-:W-:Y:S06]  /*5ef0*/  @!P5 BRA `(.L_x_87) ;  /* 0x000000000058d947 */ /* 0x008fec0003800000 */
[----:B------:R-:W-:Y:S01]  /*5f00*/  IMAD.MOV.U32 R55, RZ, RZ, RZ ;  /* 0x000000ffff377224 */ /* 0x000fe200078e00ff */
[----:B------:R-:W-:Y:S01]  /*5f10*/  ISETP.NE.AND P1, PT, R101, RZ, PT ;  /* 0x000000ff6500720c */ /* 0x000fe20003f25270 */
[----:B------:R-:W-:Y:S01]  /*5f20*/  BSSY B0, `(.L_x_88) ;  /* 0x000000c000007945 */ /* 0x000fe20003800000 */
[----:B------:R-:W-:Y:S02]  /*5f30*/  CS2R R66, SRZ ;  /* 0x0000000000427805 */ /* 0x000fe4000001ff00 */
[----:B------:R-:W-:Y:S02]  /*5f40*/  CS2R R64, SRZ ;  /* 0x0000000000407805 */ /* 0x000fe4000001ff00 */
[----:B------:R-:W-:Y:S02]  /*5f50*/  CS2R R62, SRZ ;  /* 0x00000000003e7805 */ /* 0x000fe4000001ff00 */
[----:B------:R-:W-:Y:S02]  /*5f60*/  CS2R R60, SRZ ;  /* 0x00000000003c7805 */ /* 0x000fe4000001ff00 */
[----:B------:R-:W-:Y:S02]  /*5f70*/  CS2R R58, SRZ ;  /* 0x00000000003a7805 */ /* 0x000fe4000001ff00 */
[----:B------:R-:W-:Y:S02]  /*5f80*/  CS2R R56, SRZ ;  /* 0x0000000000387805 */ /* 0x000fe4000001ff00 */
[----:B------:R-:W-:Y:S01]  /*5f90*/  CS2R R52, SRZ ;  /* 0x0000000000347805 */ /* 0x000fe2000001ff00 */
[----:B------:R-:W-:Y:S06]  /*5fa0*/  @P1 BRA `(.L_x_89) ;  /* 0x00000000000c1947 */ /* 0x000fec0003800000 */
[----:B------:R-:W-:Y:S04]  /*5fb0*/  SHF.L.U32 R5, R86, 0x1f, RZ ;  /* 0x0000001f56057819 */ /* 0x000fe800000006ff */
[----:B------:R-:W1:Y:S02]  /*5fc0*/  SYNCS.PHASECHK.TRANS64.TRYWAIT P1, [UR50+0x80], R5 ;  /* 0x00008005ff0075a7 */ /* 0x000e640008021132 */
[----:B-1----:R-:W-:Y:S05]  /*5fd0*/  @!P1 BRA `(.L_x_90) ;  /* 0x0000003000689947 */ /* 0x002fea0003800000 */
.L_x_89:
[----:B------:R-:W-:Y:S05]  /*5fe0*/  BSYNC B0 ;  /* 0x0000000000007941 */ /* 0x000fea0003800000 */
.L_x_88:
[----:B------:R-:W-:Y:S01]  /*5ff0*/  ISETP.NE.AND P1, PT, R103, RZ, PT ;  /* 0x000000ff6700720c */ /* 0x000fe20003f25270 */
[----:B------:R-:W-:Y:S11]  /*6000*/  HFMA2 R102, -RZ, RZ, 0, 5.9604644775390625e-08 ;  /* 0x00000001ff667431 */ /* 0x000ff600000001ff */
[----:B------:R-:W-:Y:S01]  /*6010*/  @!UPT UIADD3 URZ, UPT, UPT, URZ, URZ, URZ ;  /* 0x000000fffffff290 */ /* 0x000fe2000fffe0ff */
[----:B------:R3:W1:Y:S04]  /*6020*/  @P1 LDS.128 R64, [R87] ;  /* 0x0000000057401984 */ /* 0x0006680000000c00 */
[----:B------:R3:W1:Y:S04]  /*6030*/  @P1 LDS.128 R60, [R93+0x10] ;  /* 0x000010005d3c1984 */ /* 0x0006680000000c00 */
[----:B------:R3:W1:Y:S04]  /*6040*/  @P1 LDS.128 R56, [R91+0x20] ;  /* 0x000020005b381984 */ /* 0x0006680000000c00 */
[----:B------:R3:W1:Y:S02]  /*6050*/  @P1 LDS.128 R52, [R99+0x30] ;  /* 0x0000300063341984 */ /* 0x0006640000000c00 */
.L_x_87:
[----:B------:R-:W-:Y:S05]  /*6060*/  BSYNC B1 ;  /* 0x0000000000017941 */ /* 0x000fea0003800000 */
.L_x_86:
[----:B-1----:R-:W-:Y:S04]  /*6070*/  SHF.R.U32.HI R5, RZ, 0x15, R34 ;  /* 0x00000015ff057819 */ /* 0x002fe80000011622 */
[----:B------:R-:W-:Y:S01]  /*6080*/  LOP3.LUT P1, RZ, R5, 0x3, R90, 0x48, !PT ;  /* 0x0000000305ff7812 */ /* 0x000fe2000782485a */
[----:B------:R-:W-:Y:S01]  /*6090*/  @!UPT UIADD3 URZ, UPT, UPT, URZ, URZ, URZ ;  /* 0x000000fffffff290 */ /* 0x000fe2000fffe0ff */
[----:B----4-:R-:W-:Y:S11]  /*60a0*/  @P0 BRA `(.L_x_91) ;  /* 0x0000000000080947 */ /* 0x010ff60003800000 */
[----:B------:R-:W1:Y:S02]  /*60b0*/  SYNCS.PHASECHK.TRANS64.TRYWAIT P0, [R100+URZ+0xe0], R3 ;  /* 0x0000e003640075a7 */ /* 0x000e6400080011ff */
[----:B-1----:R-:W-:Y:S05]  /*60c0*/  @!P0 BRA `(.L_x_92) ;  /* 0x0000003000448947 */ /* 0x002fea0003800000 */
.L_x_91:
[----:B------:R-:W-:Y:S05]  /*60d0*/  @!P1 BRA `(.L_x_93) ;  /* 0x0000000000409947 */ /* 0x000fea0003800000 */
[----:B------:R-:W4:Y:S01]  /*60e0*/  LDCU.64 UR8, c[0x4][0x70] ;  /* 0x01000e00ff0877ac */ /* 0x000f220008000a00 */
[----:B-1----:R-:W-:Y:S01]  /*60f0*/  MOV R3, 0x0 ;  /* 0x0000000000037802 */ /* 0x002fe20000000f00 */
[----:B------:R-:W-:Y:S02]  /*6100*/  HFMA2 R12, -RZ, RZ, 0, 5.9604644775390625e-08 ;  /* 0x00000001ff0c7431 */ /* 0x000fe400000001ff */
[----:B------:R-:W-:Y:S02]  /*6110*/  IMAD.MOV.U32 R8, RZ, RZ, 0x192 ;  /* 0x00000192ff087424 */ /* 0x000fe400078e00ff */
[----:B------:R-:W-:Y:S01]  /*6120*/  IMAD.MOV.U32 R13, RZ, RZ, RZ ;  /* 0x000000ffff0d7224 */ /* 0x000fe200078e00ff */
[----:B------:R-:W1:Y:S01]  /*6130*/  LDCU.64 UR6, c[0x4][0x78] ;  /* 0x01000f00ff0677ac */ /* 0x000e620008000a00 */
[----:B------:R-:W2:Y:S01]  /*6140*/  LDC.64 R2, c[0x4][R3] ;  /* 0x0100000003027b82 */ /* 0x000ea20000000a00 */
[----:B------:R-:W5:Y:S01]  /*6150*/  LDCU.64 UR4, c[0x4][0x10] ;  /* 0x01000200ff0477ac */ /* 0x000f620008000a00 */
[----:B----4-:R-:W-:Y:S01]  /*6160*/  MOV R5, UR9 ;  /* 0x0000000900057c02 */ /* 0x010fe20008000f00 */
[----:B------:R-:W-:Y:S01]  /*6170*/  IMAD.U32 R4, RZ, RZ, UR8 ;  /* 0x00000008ff047e24 */ /* 0x000fe2000f8e00ff */
[----:B-1----:R-:W-:Y:S01]  /*6180*/  MOV R7, UR7 ;  /* 0x0000000700077c02 */ /* 0x002fe20008000f00 */
[----:B------:R-:W-:Y:S01]  /*6190*/  IMAD.U32 R6, RZ, RZ, UR6 ;  /* 0x00000006ff067e24 */ /* 0x000fe2000f8e00ff */
[----:B-----5:R-:W-:Y:S01]  /*61a0*/  MOV R11, UR5 ;  /* 0x00000005000b7c02 */ /* 0x020fe20008000f00 */
[----:B------:R-:W-:Y:S02]  /*61b0*/  IMAD.U32 R10, RZ, RZ, UR4 ;  /* 0x00000004ff0a7e24 */ /* 0x000fe4000f8e00ff */
[----:B------:R-:W-:Y:S07]  /*61c0*/  LEPC R20, `(.L_x_93) ;  /* 0x000000001014794e */ /* 0x000fee0000000000 */
[----:B--23--:R-:W-:Y:S05]  /*61d0*/  CALL.ABS.NOINC R2 ;  /* 0x0000000002007343 */ /* 0x00cfea0003c00000 */
.L_x_93:
[----:B------:R-:W-:Y:S01]  /*61e0*/  LOP3.LUT R20, R64, 0xffffe000, RZ, 0xc0, !PT ;  /* 0xffffe00040147812 */ /* 0x000fe200078ec0ff */
[----:B------:R-:W-:Y:S05]  /*61f0*/  WARPSYNC.ALL ;  /* 0x0000000000007948 */ /* 0x000fea0003800000 */
[----:B------:R-:W-:Y:S01]  /*6200*/  R2UR UR4, R34 ;  /* 0x00000000220472ca */ /* 0x000fe200000e0000 */
[----:B------:R-:W-:Y:S01]  /*6210*/  BSSY.RECONVERGENT B0, `(.L_x_94) ;  /* 0x000005a000007945 */ /* 0x000fe20003800200 */
[----:B------:R-:W-:Y:S02]  /*6220*/  LOP3.LUT R21, R65, 0xffffe000, RZ, 0xc0, !PT ;  /* 0xffffe00041157812 */ /* 0x000fe400078ec0ff */
[----:B------:R-:W-:Y:S02]  /*6230*/  LOP3.LUT R40, R66, 0xffffe000, RZ, 0xc0, !PT ;  /* 0xffffe00042287812 */ /* 0x000fe400078ec0ff */
[----:B------:R-:W-:Y:S02]  /*6240*/  LOP3.LUT R41, R60, 0xffffe000, RZ, 0xc0, !PT ;  /* 0xffffe0003c297812 */ /* 0x000fe400078ec0ff */
[----:B------:R-:W-:Y:S05]  /*6250*/  ISETP.NE.AND P0, PT, R89, RZ, PT ;  /* 0x000000ff5900720c */ /* 0x000fea0003f05270 */
[----:B------:R-:W2:Y:S02]  /*6260*/  LDTM.x16 R4, tmem[UR4] ;  /* 0x00000004000479ee */ /* 0x000ea40008240000 */
[C---:B--2---:R-:W-:Y:S01]  /*6270*/  FMUL R0, R33.reuse, R4 ;  /* 0x0000000421007220 */ /* 0x044fe20000400000 */
[C---:B------:R-:W-:Y:S01]  /*6280*/  FMUL R2, R33.reuse, R5 ;  /* 0x0000000521027220 */ /* 0x040fe20000400000 */
[C---:B-1----:R-:W-:Y:S01]  /*6290*/  FMUL R3, R33.reuse, R6 ;  /* 0x0000000621037220 */ /* 0x042fe20000400000 */
[----:B------:R-:W-:Y:S01]  /*62a0*/  FMUL R7, R33, R7 ;  /* 0x0000000721077220 */ /* 0x000fe20000400000 */
[----:B------:R-:W-:Y:S01]  /*62b0*/  FFMA R36, R35, R20, R0 ;  /* 0x0000001423247223 */ /* 0x000fe20000000000 */
[----:B------:R-:W-:Y:S01]  /*62c0*/  LOP3.LUT R20, R67, 0xffffe000, RZ, 0xc0, !PT ;  /* 0xffffe00043147812 */ /* 0x000fe200078ec0ff */
[C---:B------:R-:W-:Y:S01]  /*62d0*/  FFMA R37, R35.reuse, R21, R2 ;  /* 0x0000001523257223 */ /* 0x040fe20000000002 */
[----:B------:R-:W-:Y:S01]  /*62e0*/  LOP3.LUT R21, R62, 0xffffe000, RZ, 0xc0, !PT ;  /* 0xffffe0003e157812 */ /* 0x000fe200078ec0ff */
[----:B------:R-:W-:Y:S01]  /*62f0*/  FFMA R38, R35, R40, R3 ;  /* 0x0000002823267223 */ /* 0x000fe20000000003 */
[----:B------:R-:W-:Y:S01]  /*6300*/  LOP3.LUT R40, R61, 0xffffe000, RZ, 0xc0, !PT ;  /* 0xffffe0003d287812 */ /* 0x000fe200078ec0ff */
[----:B------:R-:W-:Y:S01]  /*6310*/  FFMA R39, R35, R20, R7 ;  /* 0x0000001423277223 */ /* 0x000fe20000000007 */
[----:B------:R-:W-:Y:S01]  /*6320*/  LOP3.LUT R20, R63, 0xffffe000, RZ, 0xc0, !PT ;  /* 0xffffe0003f147812 */ /* 0x000fe200078ec0ff */
[C---:B------:R-:W-:Y:S01]  /*6330*/  FMUL R4, R33.reuse, R8 ;  /* 0x0000000821047220 */ /* 0x040fe20000400000 */
[----:B------:R-:W-:Y:S01]  /*6340*/  F2FP.TF32.F32.PACK_B R36, R36 ;  /* 0x00000024ff24723e */ /* 0x000fe200024050ff */
[C---:B------:R-:W-:Y:S01]  /*6350*/  FMUL R5, R33.reuse, R9 ;  /* 0x0000000921057220 */ /* 0x040fe20000400000 */
[----:B------:R-:W-:Y:S01]  /*6360*/  F2FP.TF32.F32.PACK_B R37, R37 ;  /* 0x00000025ff25723e */ /* 0x000fe200024050ff */
[C---:B------:R-:W-:Y:S01]  /*6370*/  FMUL R6, R33.reuse, R10 ;  /* 0x0000000a21067220 */ /* 0x040fe20000400000 */
[----:B------:R-:W-:Y:S01]  /*6380*/  FMUL R11, R33, R11 ;  /* 0x0000000b210b7220 */ /* 0x000fe20000400000 */
[----:B------:R-:W-:Y:S01]  /*6390*/  F2FP.TF32.F32.PACK_B R38, R38 ;  /* 0x00000026ff26723e */ /* 0x000fe200024050ff */
[C---:B------:R-:W-:Y:S01]  /*63a0*/  FFMA R4, R35.reuse, R41, R4 ;  /* 0x0000002923047223 */ /* 0x040fe20000000004 */
[----:B------:R-:W-:Y:S01]  /*63b0*/  F2FP.TF32.F32.PACK_B R39, R39 ;  /* 0x00000027ff27723e */ /* 0x000fe200024050ff */
[C---:B------:R-:W-:Y:S01]  /*63c0*/  FFMA R5, R35.reuse, R40, R5 ;  /* 0x0000002823057223 */ /* 0x040fe20000000005 */
[C---:B------:R-:W-:Y:S01]  /*63d0*/  FFMA R6, R35.reuse, R21, R6 ;  /* 0x0000001523067223 */ /* 0x040fe20000000006 */
[----:B------:R-:W-:Y:S01]  /*63e0*/  FFMA R7, R35, R20, R11 ;  /* 0x0000001423077223 */ /* 0x000fe2000000000b */
[----:B------:R-:W-:Y:S01]  /*63f0*/  LOP3.LUT R41, R56, 0xffffe000, RZ, 0xc0, !PT ;  /* 0xffffe00038297812 */ /* 0x000fe200078ec0ff */
[----:B------:R1:W-:Y:S01]  /*6400*/  STS.128 [R87], R36 ;  /* 0x0000002457007388 */ /* 0x0003e20000000c00 */
[----:B------:R-:W-:Y:S01]  /*6410*/  LOP3.LUT R40, R57, 0xffffe000, RZ, 0xc0, !PT ;  /* 0xffffe00039287812 */ /* 0x000fe200078ec0ff */
[C---:B------:R-:W-:Y:S01]  /*6420*/  FMUL R8, R33.reuse, R12 ;  /* 0x0000000c21087220 */ /* 0x040fe20000400000 */
[C---:B------:R-:W-:Y:S01]  /*6430*/  FMUL R9, R33.reuse, R13 ;  /* 0x0000000d21097220 */ /* 0x040fe20000400000 */
[----:B------:R-:W-:Y:S01]  /*6440*/  LOP3.LUT R21, R58, 0xffffe000, RZ, 0xc0, !PT ;  /* 0xffffe0003a157812 */ /* 0x000fe200078ec0ff */
[----:B------:R-:W-:Y:S01]  /*6450*/  FMUL R10, R33, R14 ;  /* 0x0000000e210a7220 */ /* 0x000fe20000400000 */
[----:B------:R-:W-:Y:S01]  /*6460*/  LOP3.LUT R20, R59, 0xffffe000, RZ, 0xc0, !PT ;  /* 0xffffe0003b147812 */ /* 0x000fe200078ec0ff */
[----:B------:R-:W-:Y:S01]  /*6470*/  FMUL R15, R33, R15 ;  /* 0x0000000f210f7220 */ /* 0x000fe20000400000 */
[----:B------:R-:W-:Y:S01]  /*6480*/  F2FP.TF32.F32.PACK_B R4, R4 ;  /* 0x00000004ff04723e */ /* 0x000fe200024050ff */
[C---:B------:R-:W-:Y:S01]  /*6490*/  FFMA R8, R35.reuse, R41, R8 ;  /* 0x0000002923087223 */ /* 0x040fe20000000008 */
[----:B------:R-:W-:Y:S01]  /*64a0*/  F2FP.TF32.F32.PACK_B R5, R5 ;  /* 0x00000005ff05723e */ /* 0x000fe200024050ff */
[C---:B------:R-:W-:Y:S01]  /*64b0*/  FFMA R9, R35.reuse, R40, R9 ;  /* 0x0000002823097223 */ /* 0x040fe20000000009 */
[----:B------:R-:W-:Y:S01]  /*64c0*/  F2FP.TF32.F32.PACK_B R6, R6 ;  /* 0x00000006ff06723e */ /* 0x000fe200024050ff */
[C---:B------:R-:W-:Y:S01]  /*64d0*/  FFMA R10, R35.reuse, R21, R10 ;  /* 0x00000015230a7223 */ /* 0x040fe2000000000a */
[----:B------:R-:W-:Y:S01]  /*64e0*/  F2FP.TF32.F32.PACK_B R7, R7 ;  /* 0x00000007ff07723e */ /* 0x000fe200024050ff */
[----:B------:R-:W-:Y:S01]  /*64f0*/  FFMA R11, R35, R20, R15 ;  /* 0x00000014230b7223 */ /* 0x000fe2000000000f */
[----:B------:R-:W-:Y:S01]  /*6500*/  LOP3.LUT R41, R52, 0xffffe000, RZ, 0xc0, !PT ;  /* 0xffffe00034297812 */ /* 0x000fe200078ec0ff */
[----:B------:R-:W-:Y:S01]  /*6510*/  FMUL R12, R33, R16 ;  /* 0x00000010210c7220 */ /* 0x000fe20000400000 */
[----:B------:R-:W-:Y:S01]  /*6520*/  LOP3.LUT R40, R53, 0xffffe000, RZ, 0xc0, !PT ;  /* 0xffffe00035287812 */ /* 0x000fe200078ec0ff */
[----:B------:R1:W-:Y:S01]  /*6530*/  STS.128 [R93+0x10], R4 ;  /* 0x000010045d007388 */ /* 0x0003e20000000c00 */
        /* <DEDUP_REMOVED lines=13> */
[----:B------:R-:W-:Y:S02]  /*6610*/  F2FP.TF32.F32.PACK_B R12, R12 ;  /* 0x0000000cff0c723e */ /* 0x000fe400024050ff */
[----:B------:R-:W-:Y:S01]  /*6620*/  F2FP.TF32.F32.PACK_B R13, R13 ;  /* 0x0000000dff0d723e */ /* 0x000fe200024050ff */
[----:B------:R1:W-:Y:S01]  /*6630*/  STS.128 [R91+0x20], R8 ;  /* 0x000020085b007388 */ /* 0x0003e20000000c00 */
[----:B------:R-:W-:Y:S02]  /*6640*/  F2FP.TF32.F32.PACK_B R14, R14 ;  /* 0x0000000eff0e723e */ /* 0x000fe400024050ff */
[----:B------:R-:W-:Y:S05]  /*6650*/  F2FP.TF32.F32.PACK_B R15, R15 ;  /* 0x0000000fff0f723e */ /* 0x000fea00024050ff */
[----:B------:R1:W-:Y:S01]  /*6660*/  STS.128 [R99+0x30], R12 ;  /* 0x0000300c63007388 */ /* 0x0003e20000000c00 */
[----:B------:R-:W-:Y:S01]  /*6670*/  @!PT LDS RZ, [RZ] ;  /* 0x00000000fffff984 */ /* 0x000fe20000000800 */
[----:B------:R-:W-:Y:S01]  /*6680*/  @!PT LDS RZ, [RZ] ;  /* 0x00000000fffff984 */ /* 0x000fe20000000800 */
[----:B------:R-:W-:Y:S01]  /*6690*/  @!PT LDS RZ, [RZ] ;  /* 0x00000000fffff984 */ /* 0x000fe20000000800 */
[----:B------:R-:W-:Y:S01]  /*66a0*/  @!PT LDS RZ, [RZ] ;  /* 0x00000000fffff984 */ /* 0x000fe20000000800 */
[----:B------:R2:W-:Y:S07]  /*66b0*/  MEMBAR.ALL.CTA ;  /* 0x0000000000007992 */ /* 0x0005ee0000008000 */
[----:B--2---:R-:W2:Y:S02]  /*66c0*/  FENCE.VIEW.ASYNC.S ;  /* 0x00000000000073c6 */ /* 0x004ea40000000000 */
[----:B--2---:R-:W-:Y:S06]  /*66d0*/  BAR.SYNC.DEFER_BLOCKING 0x1, 0x80 ;  /* 0x0042000000007b1d */ /* 0x004fec0000010000 */
[----:B------:R-:W-:Y:S05]  /*66e0*/  @P0 BRA `(.L_x_95) ;  /* 0x0000000000300947 */ /* 0x000fea0003800000 */
[----:B------:R-:W-:Y:S01]  /*66f0*/  UIADD3 UR6, UPT, UPT, UR50, 0x200, URZ ;  /* 0x0000020032067890 */ /* 0x000fe2000fffe0ff */
[----:B------:R-:W-:Y:S01]  /*6700*/  R2UR UR42, R96 ;  /* 0x00000000602a72ca */ /* 0x000fe200000e0000 */
[----:B------:R-:W-:Y:S01]  /*6710*/  UIADD3 UR4, UP0, UPT, UR54, 0x680, URZ ;  /* 0x0000068036047890 */ /* 0x000fe2000ff1e0ff */
[----:B------:R-:W-:Y:S02]  /*6720*/  R2UR UR43, R94 ;  /* 0x000000005e2b72ca */ /* 0x000fe400000e0000 */
[----:B------:R-:W-:Y:S01]  /*6730*/  R2UR UR44, R95 ;  /* 0x000000005f2c72ca */ /* 0x000fe200000e0000 */
[----:B------:R-:W-:Y:S01]  /*6740*/  IMAD.U32 R81, RZ, RZ, UR6 ;  /* 0x00000006ff517e24 */ /* 0x000fe2000f8e00ff */
[----:B------:R-:W-:Y:S04]  /*6750*/  UIADD3.X UR5, UPT, UPT, URZ, UR55, URZ, UP0, !UPT ;  /* 0x00000037ff057290 */ /* 0x000fe800087fe4ff */
[----:B------:R-:W-:Y:S11]  /*6760*/  R2UR UR40, R81 ;  /* 0x00000000512872ca */ /* 0x000ff600000e0000 */
[----:B------:R-:W-:Y:S02]  /*6770*/  @!UPT UIADD3 URZ, UPT, UPT, URZ, URZ, URZ ;  /* 0x000000fffffff290 */ /* 0x000fe4000fffe0ff */
[----:B------:R2:W-:Y:S01]  /*6780*/  UTMASTG.4D.IM2COL [UR40], [UR4] ;  /* 0x00000028040073b5 */ /* 0x0005e20008058000 */
[----:B------:R0:W-:Y:S01]  /*6790*/  UTMACMDFLUSH ;  /* 0x00000000000079b7 */ /* 0x0001e20000000000 */
[----:B--2---:R-:W-:Y:S04]  /*67a0*/  DEPBAR.LE SB0, 0x1 ;  /* 0x000080400000791a */ /* 0x004fe80000000000 */
.L_x_95:
[----:B------:R-:W-:Y:S05]  /*67b0*/  BSYNC.RECONVERGENT B0 ;  /* 0x0000000000007941 */ /* 0x000fea0003800200 */
.L_x_94:
[----:B------:R-:W-:Y:S01]  /*67c0*/  BAR.SYNC.DEFER_BLOCKING 0x1, 0x80 ;  /* 0x0042000000007b1d */ /* 0x000fe20000010000 */
[----:B------:R-:W-:Y:S01]  /*67d0*/  ISETP.NE.AND P1, PT, R98, RZ, PT ;  /* 0x000000ff6200720c */ /* 0x000fe20003f25270 */
[----:B------:R-:W-:Y:S01]  /*67e0*/  UISETP.NE.AND UP0, UPT, UR52, URZ, UPT ;  /* 0x000000ff3400728c */ /* 0x000fe2000bf05270 */
[----:B------:R-:W-:Y:S11]  /*67f0*/  LEA R3, R102, UR50, 0x3 ;  /* 0x0000003266037c11 */ /* 0x000ff6000f8e18ff */
[----:B-1----:R-:W-:Y:S01]  /*6800*/  @P1 SHF.L.U32 R4, R86, 0x1f, RZ ;  /* 0x0000001f56041819 */ /* 0x002fe200000006ff */
[----:B------:R-:W-:Y:S06]  /*6810*/  BRA.U !UP0, `(.L_x_96) ;  /* 0x0000000108247547 */ /* 0x000fec000b800000 */
[----:B------:R-:W1:Y:S01]  /*6820*/  S2R R0, SR_CgaCtaId ;  /* 0x0000000000007919 */ /* 0x000e620000008800 */
[----:B------:R-:W-:Y:S01]  /*6830*/  IMAD.U32 R2, RZ, RZ, UR56 ;  /* 0x00000038ff027e24 */ /* 0x000fe2000f8e00ff */
[----:B------:R-:W-:Y:S04]  /*6840*/  UIADD3 UR56, UPT, UPT, UR56, 0x1, URZ ;  /* 0x0000000138387890 */ /* 0x000fe8000fffe0ff */
[----:B------:R-:W-:Y:S01]  /*6850*/  @P1 LEA R2, R2, UR50, 0x3 ;  /* 0x0000003202021c11 */ /* 0x000fe2000f8e18ff */
[----:B------:R-:W-:Y:S04]  /*6860*/  UISETP.NE.AND UP0, UPT, UR56, 0x4, UPT ;  /* 0x000000043800788c */ /* 0x000fe8000bf05270 */
[----:B------:R-:W-:Y:S01]  /*6870*/  @P1 VIADD R5, R2, 0xa0 ;  /* 0x000000a002051836 */ /* 0x000fe20000000000 */
[----:B------:R-:W-:Y:S04]  /*6880*/  USEL UR56, UR56, URZ, UP0 ;  /* 0x000000ff38387287 */ /* 0x000fe80008000000 */
[----:B-1----:R-:W-:Y:S04]  /*6890*/  @P1 PRMT R0, R0, 0x654, R5 ;  /* 0x0000065400001816 */ /* 0x002fe80000000005 */
[----:B------:R1:W-:Y:S04]  /*68a0*/  @P1 SYNCS.ARRIVE.TRANS64.RED.A1T0 RZ, [R0+URZ], RZ ;  /* 0x000000ff00ff19a7 */ /* 0x0003e800081004ff */
.L_x_96:
[----:B------:R-:W2:Y:S01]  /*68b0*/  @P1 SYNCS.PHASECHK.TRANS64.TRYWAIT P0, [R3+URZ+0x80], R4 ;  /* 0x00008004030015a7 */ /* 0x000ea200080011ff */
[----:B------:R-:W-:Y:S01]  /*68c0*/  BSSY B1, `(.L_x_97) ;  /* 0x0000016000017945 */ /* 0x000fe20003800000 */
[----:B--2---:R-:W-:Y:S03]  /*68d0*/  @P1 SEL R101, RZ, 0x1, !P0 ;  /* 0x00000001ff651807 */ /* 0x004fe60004000000 */
[----:B------:R-:W-:Y:S05]  /*68e0*/  @!P1 BRA `(.L_x_98) ;  /* 0x00000000004c9947 */ /* 0x000fea0003800000 */
[----:B------:R-:W-:Y:S01]  /*68f0*/  ISETP.NE.AND P0, PT, R101, RZ, PT ;  /* 0x000000ff6500720c */ /* 0x000fe20003f05270 */
[----:B------:R-:W-:Y:S01]  /*6900*/  BSSY B0, `(.L_x_99) ;  /* 0x000000b000007945 */ /* 0x000fe20003800000 */
[----:B------:R-:W-:Y:S11]  /*6910*/  ISETP.NE.AND P1, PT, R103, RZ, PT ;  /* 0x000000ff6700720c */ /* 0x000ff60003f25270 */
[----:B------:R-:W-:Y:S02]  /*6920*/  @!UPT UIADD3 URZ, UPT, UPT, URZ, URZ, URZ ;  /* 0x000000fffffff290 */ /* 0x000fe4000fffe0ff */
[C---:B------:R-:W-:Y:S01]  /*6930*/  @P1 IMAD R6, R102.reuse, 0x2000, R87 ;  /* 0x0000200066061824 */ /* 0x040fe200078e0257 */
[C---:B------:R-:W-:Y:S01]  /*6940*/  @P1 LEA R4, R102.reuse, R91, 0xd ;  /* 0x0000005b66041211 */ /* 0x040fe200078e68ff */
[C---:B------:R-:W-:Y:S02]  /*6950*/  @P1 IMAD R5, R102.reuse, 0x2000, R93 ;  /* 0x0000200066051824 */ /* 0x040fe400078e025d */
[----:B------:R-:W-:Y:S01]  /*6960*/  @P1 IMAD R2, R102, 0x2000, R99 ;  /* 0x0000200066021824 */ /* 0x000fe200078e0263 */
[----:B------:R-:W-:Y:S06]  /*6970*/  @P0 BRA `(.L_x_100) ;  /* 0x00000000000c0947 */ /* 0x000fec0003800000 */
[----:B-1----:R-:W-:Y:S04]  /*6980*/  SHF.L.U32 R0, R86, 0x1f, RZ ;  /* 0x0000001f56007819 */ /* 0x002fe800000006ff */
[----:B------:R-:W1:Y:S02]  /*6990*/  SYNCS.PHASECHK.TRANS64.TRYWAIT P0, [R3+URZ+0x80], R0 ;  /* 0x00008000030075a7 */ /* 0x000e6400080011ff */
[----:B-1----:R-:W-:Y:S05]  /*69a0*/  @!P0 BRA `(.L_x_101) ;  /* 0x0000002800208947 */ /* 0x002fea0003800000 */
.L_x_100:
[----:B------:R-:W-:Y:S05]  /*69b0*/  BSYNC B0 ;  /* 0x0000000000007941 */ /* 0x000fea0003800000 */
.L_x_99:
[----:B------:R-:W-:Y:S02]  /*69c0*/  ISETP.NE.AND P0, PT, R103, RZ, PT ;  /* 0x000000ff6700720c */ /* 0x000fe40003f05270 */
[----:B------:R-:W-:Y:S11]  /*69d0*/  IADD3 R102, PT, PT, R102, 0x1, RZ ;  /* 0x0000000166667810 */ /* 0x000ff60007ffe0ff */
[----:B------:R2:W4:Y:S04]  /*69e0*/  @P0 LDS.128 R64, [R6] ;  /* 0x0000000006400984 */ /* 0x0005280000000c00 */
[----:B------:R2:W1:Y:S04]  /*69f0*/  @P0 LDS.128 R60, [R5+0x10] ;  /* 0x00001000053c0984 */ /* 0x0004680000000c00 */
[----:B------:R2:W1:Y:S04]  /*6a00*/  @P0 LDS.128 R56, [R4+0x20] ;  /* 0x0000200004380984 */ /* 0x0004680000000c00 */
[----:B------:R2:W1:Y:S02]  /*6a10*/  @P0 LDS.128 R52, [R2+0x30] ;  /* 0x0000300002340984 */ /* 0x0004640000000c00 */
.L_x_98:
[----:B------:R-:W-:Y:S05]  /*6a20*/  BSYNC B1 ;  /* 0x0000000000017941 */ /* 0x000fea0003800000 */
.L_x_97:
[----:B-1----:R-:W-:Y:S05]  /*6a30*/  VIADD R3, R34, 0x10 ;  /* 0x0000001022037836 */ /* 0x002fea0000000000 */
[----:B------:R-:W-:Y:S04]  /*6a40*/  SHF.R.U32.HI R3, RZ, 0x15, R3 ;  /* 0x00000015ff037819 */ /* 0x000fe80000011603 */
[----:B------:R-:W-:Y:S11]  /*6a50*/  LOP3.LUT P0, RZ, R3, 0x3, R90, 0x48, !PT ;  /* 0x0000000303ff7812 */ /* 0x000ff6000780485a */
[----:B------:R-:W-:Y:S02]  /*6a60*/  @!UPT UIADD3 URZ, UPT, UPT, URZ, URZ, URZ ;  /* 0x000000fffffff290 */ /* 0x000fe4000fffe0ff */
[----:B------:R-:W-:Y:S05]  /*6a70*/  @!P0 BRA `(.L_x_102) ;  /* 0x0000000000408947 */ /* 0x000fea0003800000 */
[----:B------:R-:W1:Y:S01]  /*6a80*/  LDCU.64 UR8, c[0x4][0x70] ;  /* 0x01000e00ff0877ac */ /* 0x000e620008000a00 */
[----:B------:R-:W-:Y:S01]  /*6a90*/  MOV R3, 0x0 ;  /* 0x0000000000037802 */ /* 0x000fe20000000f00 */
[----:B------:R-:W-:Y:S02]  /*6aa0*/  HFMA2 R12, -RZ, RZ, 0, 5.9604644775390625e-08 ;  /* 0x00000001ff0c7431 */ /* 0x000fe400000001ff */
[----:B------:R-:W-:Y:S02]  /*6ab0*/  IMAD.MOV.U32 R8, RZ, RZ, 0x192 ;  /* 0x00000192ff087424 */ /* 0x000fe400078e00ff */
[----:B------:R-:W-:Y:S01]  /*6ac0*/  IMAD.MOV.U32 R13, RZ, RZ, RZ ;  /* 0x000000ffff0d7224 */ /* 0x000fe200078e00ff */
[----:B------:R-:W5:Y:S01]  /*6ad0*/  LDCU.64 UR6, c[0x4][0x78] ;  /* 0x01000f00ff0677ac */ /* 0x000f620008000a00 */
[----:B--2---:R-:W2:Y:S01]  /*6ae0*/  LDC.64 R2, c[0x4][R3] ;  /* 0x0100000003027b82 */ /* 0x004ea20000000a00 */
[----:B------:R-:W3:Y:S01]  /*6af0*/  LDCU.64 UR4, c[0x4][0x10] ;  /* 0x01000200ff0477ac */ /* 0x000ee20008000a00 */
[----:B-1----:R-:W-:Y:S01]  /*6b00*/  MOV R5, UR9 ;  /* 0x0000000900057c02 */ /* 0x002fe20008000f00 */
[----:B------:R-:W-:Y:S01]  /*6b10*/  IMAD.U32 R4, RZ, RZ, UR8 ;  /* 0x00000008ff047e24 */ /* 0x000fe2000f8e00ff */
[----:B-----5:R-:W-:Y:S01]  /*6b20*/  MOV R7, UR7 ;  /* 0x0000000700077c02 */ /* 0x020fe20008000f00 */
[----:B------:R-:W-:Y:S01]  /*6b30*/  IMAD.U32 R6, RZ, RZ, UR6 ;  /* 0x00000006ff067e24 */ /* 0x000fe2000f8e00ff */
[----:B---3--:R-:W-:Y:S01]  /*6b40*/  MOV R11, UR5 ;  /* 0x00000005000b7c02 */ /* 0x008fe20008000f00 */
[----:B------:R-:W-:Y:S02]  /*6b50*/  IMAD.U32 R10, RZ, RZ, UR4 ;  /* 0x00000004ff0a7e24 */ /* 0x000fe4000f8e00ff */
[----:B------:R-:W-:Y:S07]  /*6b60*/  LEPC R20, `(.L_x_102) ;  /* 0x000000001014794e */ /* 0x000fee0000000000 */
[----:B--2-4-:R-:W-:Y:S05]  /*6b70*/  CALL.ABS.NOINC R2 ;  /* 0x0000000002007343 */ /* 0x014fea0003c00000 */
.L_x_102:
[----:B----4-:R-:W-:Y:S01]  /*6b80*/  LOP3.LUT R20, R64, 0xffffe000, RZ, 0xc0, !PT ;  /* 0xffffe00040147812 */ /* 0x010fe200078ec0ff */
[----:B------:R-:W-:Y:S05]  /*6b90*/  WARPSYNC.ALL ;  /* 0x0000000000007948 */ /* 0x000fea0003800000 */
[----:B------:R-:W-:Y:S01]  /*6ba0*/  R2UR UR4, R34 ;  /* 0x00000000220472ca */ /* 0x000fe200000e0000 */
[----:B------:R-:W1:Y:S01]  /*6bb0*/  S2R R104, SR_CgaCtaId ;  /* 0x0000000000687919 */ /* 0x000e620000008800 */
[----:B------:R-:W-:Y:S01]  /*6bc0*/  LOP3.LUT R21, R65, 0xffffe000, RZ, 0xc0, !PT ;  /* 0xffffe00041157812 */ /* 0x000fe200078ec0ff */
[----:B------:R-:W-:Y:S01]  /*6bd0*/  IMAD.U32 R50, RZ, RZ, UR56 ;  /* 0x00000038ff327e24 */ /* 0x000fe2000f8e00ff */
[----:B------:R-:W-:Y:S01]  /*6be0*/  LOP3.LUT R49, R66, 0xffffe000, RZ, 0xc0, !PT ;  /* 0xffffe00042317812 */ /* 0x000fe200078ec0ff */
[----:B------:R-:W-:Y:S01]  /*6bf0*/  BSSY.RECONVERGENT B0, `(.L_x_103) ;  /* 0x000005c000007945 */ /* 0x000fe20003800200 */
[----:B------:R-:W-:Y:S02]  /*6c00*/  LOP3.LUT R48, R56, 0xffffe000, RZ, 0xc0, !PT ;  /* 0xffffe00038307812 */ /* 0x000fe400078ec0ff */
[----:B------:R-:W-:Y:S02]  /*6c10*/  ISETP.NE.AND P6, PT, R98, RZ, PT ;  /* 0x000000ff6200720c */ /* 0x000fe40003fc5270 */
[----:B------:R-:W-:Y:S03]  /*6c20*/  ISETP.NE.AND P0, PT, R89, RZ, PT ;  /* 0x000000ff5900720c */ /* 0x000fe60003f05270 */
[----:B--2---:R-:W2:Y:S08]  /*6c30*/  LDTM.x16 R4, tmem[UR4+0x10] ;  /* 0x00001004000479ee */ /* 0x004eb00008240000 */
[----:B------:R-:W-:Y:S02]  /*6c40*/  @P6 LEA R50, R50, UR50, 0x3 ;  /* 0x0000003232326c11 */ /* 0x000fe4000f8e18ff */
[----:B------:R-:W-:Y:S03]  /*6c50*/  @P6 SHF.L.U32 R107, R86, 0x1f, RZ ;  /* 0x0000001f566b6819 */ /* 0x000fe600000006ff */
[----:B------:R-:W-:Y:S01]  /*6c60*/  @P6 VIADD R105, R50, 0xa0 ;  /* 0x000000a032696836 */ /* 0x000fe20000000000 */
[----:B------:R-:W-:Y:S04]  /*6c70*/  LEA R50, R102, UR50, 0x3 ;  /* 0x0000003266327c11 */ /* 0x000fe8000f8e18ff */
[----:B-1----:R-:W-:Y:S01]  /*6c80*/  @P6 PRMT R105, R104, 0x654, R105 ;  /* 0x0000065468696816 */ /* 0x002fe20000000069 */
[C---:B--2---:R-:W-:Y:S01]  /*6c90*/  FMUL R0, R33.reuse, R4 ;  /* 0x0000000421007220 */ /* 0x044fe20000400000 */
[C---:B------:R-:W-:Y:S01]  /*6ca0*/  FMUL R2, R33.reuse, R5 ;  /* 0x0000000521027220 */ /* 0x040fe20000400000 */
[C---:B------:R-:W-:Y:S01]  /*6cb0*/  FMUL R3, R33.reuse, R10 ;  /* 0x0000000a21037220 */ /* 0x040fe20000400000 */
[----:B------:R-:W-:Y:S01]  /*6cc0*/  FMUL R4, R33, R11 ;  /* 0x0000000b21047220 */ /* 0x000fe20000400000 */
[C---:B------:R-:W-:Y:S01]  /*6cd0*/  FFMA R36, R35.reuse, R20, R0 ;  /* 0x0000001423247223 */ /* 0x040fe20000000000 */
[----:B------:R-:W-:Y:S01]  /*6ce0*/  LOP3.LUT R20, R60, 0xffffe000, RZ, 0xc0, !PT ;  /* 0xffffe0003c147812 */ /* 0x000fe200078ec0ff */
[----:B------:R-:W-:Y:S01]  /*6cf0*/  FFMA R37, R35, R21, R2 ;  /* 0x0000001523257223 */ /* 0x000fe20000000002 */
[----:B------:R-:W-:Y:S01]  /*6d00*/  LOP3.LUT R21, R67, 0xffffe000, RZ, 0xc0, !PT ;  /* 0xffffe00043157812 */ /* 0x000fe200078ec0ff */
[C---:B------:R-:W-:Y:S01]  /*6d10*/  FMUL R0, R33.reuse, R6 ;  /* 0x0000000621007220 */ /* 0x040fe20000400000 */
[----:B------:R-:W-:Y:S01]  /*6d20*/  F2FP.TF32.F32.PACK_B R36, R36 ;  /* 0x00000024ff24723e */ /* 0x000fe200024050ff */
[----:B------:R-:W-:Y:S01]  /*6d30*/  FMUL R2, R33, R7 ;  /* 0x0000000721027220 */ /* 0x000fe20000400000 */
[----:B------:R-:W-:Y:S01]  /*6d40*/  F2FP.TF32.F32.PACK_B R37, R37 ;  /* 0x00000025ff25723e */ /* 0x000fe200024050ff */
[----:B------:R-:W-:Y:S01]  /*6d50*/  FFMA R38, R35, R49, R0 ;  /* 0x0000003123267223 */ /* 0x000fe20000000000 */
[----:B------:R-:W-:Y:S01]  /*6d60*/  LOP3.LUT R49, R63, 0xffffe000, RZ, 0xc0, !PT ;  /* 0xffffe0003f317812 */ /* 0x000fe200078ec0ff */
[----:B------:R-:W-:Y:S01]  /*6d70*/  FFMA R39, R35, R21, R2 ;  /* 0x0000001523277223 */ /* 0x000fe20000000002 */
[----:B------:R-:W-:Y:S01]  /*6d80*/  LOP3.LUT R21, R61, 0xffffe000, RZ, 0xc0, !PT ;  /* 0xffffe0003d157812 */ /* 0x000fe200078ec0ff */
[C---:B------:R-:W-:Y:S01]  /*6d90*/  FMUL R0, R33.reuse, R8 ;  /* 0x0000000821007220 */ /* 0x040fe20000400000 */
[----:B------:R-:W-:Y:S01]  /*6da0*/  F2FP.TF32.F32.PACK_B R38, R38 ;  /* 0x00000026ff26723e */ /* 0x000fe200024050ff */
[----:B------:R-:W-:Y:S01]  /*6db0*/  FMUL R2, R33, R9 ;  /* 0x0000000921027220 */ /* 0x000fe20000400000 */
[----:B------:R-:W-:Y:S01]  /*6dc0*/  F2FP.TF32.F32.PACK_B R39, R39 ;  /* 0x00000027ff27723e */ /* 0x000fe200024050ff */
[C---:B------:R-:W-:Y:S01]  /*6dd0*/  FFMA R40, R35.reuse, R20, R0 ;  /* 0x0000001423287223 */ /* 0x040fe20000000000 */
[----:B------:R-:W-:Y:S01]  /*6de0*/  LOP3.LUT R20, R62, 0xffffe000, RZ, 0xc0, !PT ;  /* 0xffffe0003e147812 */ /* 0x000fe200078ec0ff */
[----:B------:R-:W-:Y:S01]  /*6df0*/  FFMA R41, R35, R21, R2 ;  /* 0x0000001523297223 */ /* 0x000fe20000000002 */
[----:B------:R-:W-:Y:S01]  /*6e00*/  FMUL R5, R33, R12 ;  /* 0x0000000c21057220 */ /* 0x000fe20000400000 */
[----:B------:R1:W-:Y:S01]  /*6e10*/  STS.128 [R87+0x2000], R36 ;  /* 0x0020002457007388 */ /* 0x0003e20000000c00 */
[----:B------:R-:W-:Y:S01]  /*6e20*/  LOP3.LUT R21, R57, 0xffffe000, RZ, 0xc0, !PT ;  /* 0xffffe00039157812 */ /* 0x000fe200078ec0ff */
[C---:B------:R-:W-:Y:S01]  /*6e30*/  FFMA R42, R35.reuse, R20, R3 ;  /* 0x00000014232a7223 */ /* 0x040fe20000000003 */
[----:B------:R-:W-:Y:S01]  /*6e40*/  FFMA R43, R35, R49, R4 ;  /* 0x00000031232b7223 */ /* 0x000fe20000000004 */
        /* <DEDUP_REMOVED lines=22> */
[----:B------:R-:W-:Y:S02]  /*6fb0*/  F2FP.TF32.F32.PACK_B R44, R44 ;  /* 0x0000002cff2c723e */ /* 0x000fe400024050ff */
[----:B------:R-:W-:Y:S02]  /*6fc0*/  F2FP.TF32.F32.PACK_B R45, R45 ;  /* 0x0000002dff2d723e */ /* 0x000fe400024050ff */
[----:B------:R-:W-:Y:S01]  /*6fd0*/  F2FP.TF32.F32.PACK_B R46, R46 ;  /* 0x0000002eff2e723e */ /* 0x000fe200024050ff */
[C---:B-1----:R-:W-:Y:S01]  /*6fe0*/  FFMA R36, R35.reuse, R20, R9 ;  /* 0x0000001423247223 */ /* 0x042fe20000000009 */
[----:B------:R-:W-:Y:S01]  /*6ff0*/  F2FP.TF32.F32.PACK_B R47, R47 ;  /* 0x0000002fff2f723e */ /* 0x000fe200024050ff */
[C---:B------:R-:W-:Y:S01]  /*7000*/  FFMA R37, R35.reuse, R21, R10 ;  /* 0x0000001523257223 */ /* 0x040fe2000000000a */
[C---:B------:R-:W-:Y:S01]  /*7010*/  FFMA R38, R35.reuse, R48, R11 ;  /* 0x0000003023267223 */ /* 0x040fe2000000000b */
[----:B------:R-:W-:Y:S01]  /*7020*/  FFMA R39, R35, R49, R12 ;  /* 0x0000003123277223 */ /* 0x000fe2000000000c */
[----:B------:R-:W-:Y:S01]  /*7030*/  F2FP.TF32.F32.PACK_B R36, R36 ;  /* 0x00000024ff24723e */ /* 0x000fe200024050ff */
[----:B------:R2:W-:Y:S01]  /*7040*/  STS.128 [R91+0x2020], R44 ;  /* 0x0020202c5b007388 */ /* 0x0005e20000000c00 */
[----:B------:R-:W-:Y:S02]  /*7050*/  F2FP.TF32.F32.PACK_B R37, R37 ;  /* 0x00000025ff25723e */ /* 0x000fe400024050ff */
        /* <DEDUP_REMOVED lines=8> */
[----:B-1----:R-:W1:Y:S02]  /*70e0*/  FENCE.VIEW.ASYNC.S ;  /* 0x00000000000073c6 */ /* 0x002e640000000000 */
[----:B-1----:R-:W-:Y:S06]  /*70f0*/  BAR.SYNC.DEFER_BLOCKING 0x1, 0x80 ;  /* 0x0042000000007b1d */ /* 0x002fec0000010000 */
[----:B------:R-:W-:Y:S05]  /*7100*/  @P0 BRA `(.L_x_104) ;  /* 0x0000000000280947 */ /* 0x000fea0003800000 */
[----:B------:R-:W-:Y:S01]  /*7110*/  R2UR UR10, R96 ;  /* 0x00000000600a72ca */ /* 0x000fe200000e0000 */
[----:B------:R-:W-:Y:S01]  /*7120*/  UIADD3 UR4, UP0, UPT, UR54, 0x680, URZ ;  /* 0x0000068036047890 */ /* 0x000fe2000ff1e0ff */
[----:B------:R-:W-:Y:S01]  /*7130*/  R2UR UR11, R94 ;  /* 0x000000005e0b72ca */ /* 0x000fe200000e0000 */
[----:B------:R-:W-:Y:S01]  /*7140*/  UIADD3 UR9, UPT, UPT, UR41, 0x10, URZ ;  /* 0x0000001029097890 */ /* 0x000fe2000fffe0ff */
[----:B------:R-:W-:Y:S01]  /*7150*/  R2UR UR12, R95 ;  /* 0x000000005f0c72ca */ /* 0x000fe200000e0000 */
[----:B------:R-:W-:Y:S02]  /*7160*/  UIADD3 UR8, UPT, UPT, UR50, 0x2200, URZ ;  /* 0x0000220032087890 */ /* 0x000fe4000fffe0ff */
[----:B------:R-:W-:Y:S10]  /*7170*/  UIADD3.X UR5, UPT, UPT, URZ, UR55, URZ, UP0, !UPT ;  /* 0x00000037ff057290 */ /* 0x000ff400087fe4ff */
[----:B------:R1:W-:Y:S01]  /*7180*/  UTMASTG.4D.IM2COL [UR8], [UR4] ;  /* 0x00000008040073b5 */ /* 0x0003e20008058000 */
[----:B------:R0:W-:Y:S01]  /*7190*/  UTMACMDFLUSH ;  /* 0x00000000000079b7 */ /* 0x0001e20000000000 */
[----:B-1----:R-:W-:Y:S04]  /*71a0*/  DEPBAR.LE SB0, 0x1 ;  /* 0x000080400000791a */ /* 0x002fe80000000000 */
.L_x_104:
[----:B------:R-:W-:Y:S05]  /*71b0*/  BSYNC.RECONVERGENT B0 ;  /* 0x0000000000007941 */ /* 0x000fea0003800200 */
.L_x_103:
[----:B------:R-:W-:Y:S01]  /*71c0*/  BAR.SYNC.DEFER_BLOCKING 0x1, 0x80 ;  /* 0x0042000000007b1d */ /* 0x000fe20000010000 */
[----:B------:R-:W-:Y:S04]  /*71d0*/  UIADD3 UR40, UPT, UPT, UR56, 0x1, URZ ;  /* 0x0000000138287890 */ /* 0x000fe8000fffe0ff */
[----:B------:R-:W-:Y:S04]  /*71e0*/  UISETP.NE.AND UP0, UPT, UR40, 0x4, UPT ;  /* 0x000000042800788c */ /* 0x000fe8000bf05270 */
[----:B------:R-:W-:Y:S01]  /*71f0*/  USEL UR40, UR40, URZ, UP0 ;  /* 0x000000ff28287287 */ /* 0x000fe20008000000 */
[----:B------:R1:W-:Y:S01]  /*7200*/  @P6 SYNCS.ARRIVE.TRANS64.RED.A1T0 RZ, [R105+URZ], RZ ;  /* 0x000000ff69ff69a7 */ /* 0x0003e200081004ff */
[----:B------:R-:W-:Y:S01]  /*7210*/  BSSY B1, `(.L_x_105) ;  /* 0x0000017000017945 */ /* 0x000fe20003800000 */
[----:B------:R-:W4:Y:S02]  /*7220*/  @P6 SYNCS.PHASECHK.TRANS64.TRYWAIT P0, [R50+URZ+0x80], R107 ;  /* 0x0000806b320065a7 */ /* 0x000f2400080011ff */
[----:B----4-:R-:W-:Y:S01]  /*7230*/  @P6 SEL R101, RZ, 0x1, !P0 ;  /* 0x00000001ff656807 */ /* 0x010fe20004000000 */
[----:B-1----:R-:W-:Y:S06]  /*7240*/  @!P6 BRA `(.L_x_106) ;  /* 0x00000000004ce947 */ /* 0x002fec0003800000 */
        /* <DEDUP_REMOVED lines=9> */
[----:B------:R-:W-:Y:S04]  /*72e0*/  SHF.L.U32 R5, R86, 0x1f, RZ ;  /* 0x0000001f56057819 */ /* 0x000fe800000006ff */
[----:B------:R-:W1:Y:S02]  /*72f0*/  SYNCS.PHASECHK.TRANS64.TRYWAIT P0, [R50+URZ+0x80], R5 ;  /* 0x00008005320075a7 */ /* 0x000e6400080011ff */
[----:B-1----:R-:W-:Y:S05]  /*7300*/  @!P0 BRA `(.L_x_109) ;  /* 0x0000001c00dc8947 */ /* 0x002fea0003800000 */
.L_x_108:
[----:B------:R-:W-:Y:S05]  /*7310*/  BSYNC B0 ;  /* 0x0000000000007941 */ /* 0x000fea0003800000 */
.L_x_107:
[----:B------:R-:W-:Y:S02]  /*7320*/  ISETP.NE.AND P0, PT, R103, RZ, PT ;  /* 0x000000ff6700720c */ /* 0x000fe40003f05270 */
[----:B------:R-:W-:Y:S11]  /*7330*/  IADD3 R102, PT, PT, R102, 0x1, RZ ;  /* 0x0000000166667810 */ /* 0x000ff60007ffe0ff */
[----:B------:R4:W1:Y:S04]  /*7340*/  @P0 LDS.128 R64, [R4] ;  /* 0x0000000004400984 */ /* 0x0008680000000c00 */
[----:B------:R4:W1:Y:S04]  /*7350*/  @P0 LDS.128 R60, [R3+0x10] ;  /* 0x00001000033c0984 */ /* 0x0008680000000c00 */
[----:B------:R4:W1:Y:S04]  /*7360*/  @P0 LDS.128 R56, [R2+0x20] ;  /* 0x0000200002380984 */ /* 0x0008680000000c00 */
[----:B------:R4:W1:Y:S02]  /*7370*/  @P0 LDS.128 R52, [R0+0x30] ;  /* 0x0000300000340984 */ /* 0x0008640000000c00 */
.L_x_106:
[----:B------:R-:W-:Y:S05]  /*7380*/  BSYNC B1 ;  /* 0x0000000000017941 */ /* 0x000fea0003800000 */
.L_x_105:
[----:B----4-:R-:W-:Y:S05]  /*7390*/  VIADD R3, R34, 0x20 ;  /* 0x0000002022037836 */ /* 0x010fea0000000000 */
        /* <DEDUP_REMOVED lines=9> */
[----:B------:R-:W4:Y:S01]  /*7430*/  LDCU.64 UR6, c[0x4][0x78] ;  /* 0x01000f00ff0677ac */ /* 0x000f220008000a00 */
[----:B------:R-:W2:Y:S01]  /*7440*/  LDC.64 R2, c[0x4][R3] ;  /* 0x0100000003027b82 */ /* 0x000ea20000000a00 */
[----:B------:R-:W5:Y:S01]  /*7450*/  LDCU.64 UR4, c[0x4][0x10] ;  /* 0x01000200ff0477ac */ /* 0x000f620008000a00 */
[----:B-1----:R-:W-:Y:S01]  /*7460*/  MOV R5, UR9 ;  /* 0x0000000900057c02 */ /* 0x002fe20008000f00 */
[----:B------:R-:W-:Y:S01]  /*7470*/  IMAD.U32 R4, RZ, RZ, UR8 ;  /* 0x00000008ff047e24 */ /* 0x000fe2000f8e00ff */
[----:B----4-:R-:W-:Y:S01]  /*7480*/  MOV R7, UR7 ;  /* 0x0000000700077c02 */ /* 0x010fe20008000f00 */
[----:B------:R-:W-:Y:S01]  /*7490*/  IMAD.U32 R6, RZ, RZ, UR6 ;  /* 0x00000006ff067e24 */ /* 0x000fe2000f8e00ff */
[----:B-----5:R-:W-:Y:S01]  /*74a0*/  MOV R11, UR5 ;  /* 0x00000005000b7c02 */ /* 0x020fe20008000f00 */
[----:B------:R-:W-:Y:S02]  /*74b0*/  IMAD.U32 R10, RZ, RZ, UR4 ;  /* 0x00000004ff0a7e24 */ /* 0x000fe4000f8e00ff */
[----:B------:R-:W-:Y:S07]  /*74c0*/  LEPC R20, `(.L_x_110) ;  /* 0x000000001014794e */ /* 0x000fee0000000000 */
[----:B--23--:R-:W-:Y:S05]  /*74d0*/  CALL.ABS.NOINC R2 ;  /* 0x0000000002007343 */ /* 0x00cfea0003c00000 */
.L_x_110:
[----:B-1----:R-:W-:Y:S01]  /*74e0*/  LOP3.LUT R20, R64, 0xffffe000, RZ, 0xc0, !PT ;  /* 0xffffe00040147812 */ /* 0x002fe200078ec0ff */
[----:B------:R-:W-:Y:S05]  /*74f0*/  WARPSYNC.ALL ;  /* 0x0000000000007948 */ /* 0x000fea0003800000 */
[----:B------:R-:W-:Y:S01]  /*7500*/  R2UR UR4, R34 ;  /* 0x00000000220472ca */ /* 0x000fe200000e0000 */
[----:B------:R-:W-:Y:S01]  /*7510*/  IMAD.U32 R105, RZ, RZ, UR40 ;  /* 0x00000028ff697e24 */ /* 0x000fe2000f8e00ff */
[----:B------:R-:W-:Y:S01]  /*7520*/  LOP3.LUT R21, R65, 0xffffe000, RZ, 0xc0, !PT ;  /* 0xffffe00041157812 */ /* 0x000fe200078ec0ff */
[----:B------:R-:W-:Y:S01]  /*7530*/  BSSY.RECONVERGENT B0, `(.L_x_111) ;  /* 0x000005d000007945 */ /* 0x000fe20003800200 */
[----:B------:R-:W-:Y:S02]  /*7540*/  LOP3.LUT R49, R66, 0xffffe000, RZ, 0xc0, !PT ;  /* 0xffffe00042317812 */ /* 0x000fe400078ec0ff */
[----:B------:R-:W-:Y:S02]  /*7550*/  LOP3.LUT R48, R62, 0xffffe000, RZ, 0xc0, !PT ;  /* 0xffffe0003e307812 */ /* 0x000fe400078ec0ff */
[----:B------:R-:W-:Y:S02]  /*7560*/  LOP3.LUT R50, R58, 0xffffe000, RZ, 0xc0, !PT ;  /* 0xffffe0003a327812 */ /* 0x000fe400078ec0ff */
[----:B------:R-:W-:Y:S02]  /*7570*/  ISETP.NE.AND P6, PT, R98, RZ, PT ;  /* 0x000000ff6200720c */ /* 0x000fe40003fc5270 */
[----:B------:R-:W-:Y:S01]  /*7580*/  ISETP.NE.AND P0, PT, R89, RZ, PT ;  /* 0x000000ff5900720c */ /* 0x000fe20003f05270 */
[----:B------:R-:W1:Y:S01]  /*7590*/  LDTM.x16 R4, tmem[UR4+0x20] ;  /* 0x00002004000479ee */ /* 0x000e620008240000 */
[----:B------:R-:W-:Y:S09]  /*75a0*/  LEA R106, R102, UR50, 0x3 ;  /* 0x00000032666a7c11 */ /* 0x000ff2000f8e18ff */
[----:B------:R-:W-:Y:S02]  /*75b0*/  @P6 LEA R105, R105, UR50, 0x3 ;  /* 0x0000003269696c11 */ /* 0x000fe4000f8e18ff */
[----:B------:R-:W-:Y:S03]  /*75c0*/  @P6 SHF.L.U32 R107, R86, 0x1f, RZ ;  /* 0x0000001f566b6819 */ /* 0x000fe600000006ff */
[----:B------:R-:W-:Y:S05]  /*75d0*/  @P6 VIADD R105, R105, 0xa0 ;  /* 0x000000a069696836 */ /* 0x000fea0000000000 */
[----:B------:R-:W-:Y:S01]  /*75e0*/  @P6 PRMT R105, R104, 0x654, R105 ;  /* 0x0000065468696816 */ /* 0x000fe20000000069 */
[C---:B-1----:R-:W-:Y:S01]  /*75f0*/  FMUL R0, R33.reuse, R4 ;  /* 0x0000000421007220 */ /* 0x042fe20000400000 */
[C---:B------:R-:W-:Y:S01]  /*7600*/  FMUL R2, R33.reuse, R5 ;  /* 0x0000000521027220 */ /* 0x040fe20000400000 */
[C---:B------:R-:W-:Y:S01]  /*7610*/  FMUL R3, R33.reuse, R10 ;  /* 0x0000000a21037220 */ /* 0x040fe20000400000 */
[----:B------:R-:W-:Y:S01]  /*7620*/  FMUL R4, R33, R11 ;  /* 0x0000000b21047220 */ /* 0x000fe20000400000 */
[C---:B--2---:R-:W-:Y:S01]  /*7630*/  FFMA R36, R35.reuse, R20, R0 ;  /* 0x0000001423247223 */ /* 0x044fe20000000000 */
        /* <DEDUP_REMOVED lines=10> */
[C---:B------:R-:W-:Y:S01]  /*76e0*/  FMUL R0, R33.reuse, R8 ;  /* 0x0000000821007220 */ /* 0x040fe20000400000 */
[C---:B------:R-:W-:Y:S01]  /*76f0*/  FMUL R2, R33.reuse, R9 ;  /* 0x0000000921027220 */ /* 0x040fe20000400000 */
[----:B------:R-:W-:Y:S01]  /*7700*/  F2FP.TF32.F32.PACK_B R38, R38 ;  /* 0x00000026ff26723e */ /* 0x000fe200024050ff */
[----:B------:R-:W-:Y:S01]  /*7710*/  FMUL R5, R33, R12 ;  /* 0x0000000c21057220 */ /* 0x000fe20000400000 */
[----:B------:R-:W-:Y:S01]  /*7720*/  F2FP.TF32.F32.PACK_B R39, R39 ;  /* 0x00000027ff27723e */ /* 0x000fe200024050ff */
[C---:B------:R-:W-:Y:S01]  /*7730*/  FFMA R40, R35.reuse, R20, R0 ;  /* 0x0000001423287223 */ /* 0x040fe20000000000 */
[C---:B------:R-:W-:Y:S01]  /*7740*/  FFMA R41, R35.reuse, R49, R2 ;  /* 0x0000003123297223 */ /* 0x040fe20000000002 */
[----:B------:R-:W-:Y:S01]  /*7750*/  FFMA R42, R35, R48, R3 ;  /* 0x00000030232a7223 */ /* 0x000fe20000000003 */
[----:B------:R-:W-:Y:S01]  /*7760*/  LOP3.LUT R20, R63, 0xffffe000, RZ, 0xc0, !PT ;  /* 0xffffe0003f147812 */ /* 0x000fe200078ec0ff */
[----:B------:R1:W-:Y:S01]  /*7770*/  STS.128 [R87+0x4000], R36 ;  /* 0x0040002457007388 */ /* 0x0003e20000000c00 */
[----:B------:R-:W-:Y:S01]  /*7780*/  LOP3.LUT R48, R56, 0xffffe000, RZ, 0xc0, !PT ;  /* 0xffffe00038307812 */ /* 0x000fe200078ec0ff */
[----:B------:R-:W-:Y:S01]  /*7790*/  FMUL R6, R33, R13 ;  /* 0x0000000d21067220 */ /* 0x000fe20000400000 */
[----:B------:R-:W-:Y:S01]  /*77a0*/  LOP3.LUT R21, R57, 0xffffe000, RZ, 0xc0, !PT ;  /* 0xffffe00039157812 */ /* 0x000fe200078ec0ff */
[----:B------:R-:W-:Y:S01]  /*77b0*/  FFMA R43, R35, R20, R4 ;  /* 0x00000014232b7223 */ /* 0x000fe20000000004 */
        /* <DEDUP_REMOVED lines=22> */
[----:B------:R-:W-:Y:S02]  /*7920*/  F2FP.TF32.F32.PACK_B R46, R46 ;  /* 0x0000002eff2e723e */ /* 0x000fe400024050ff */
[----:B------:R-:W-:Y:S01]  /*7930*/  F2FP.TF32.F32.PACK_B R47, R47 ;  /* 0x0000002fff2f723e */ /* 0x000fe200024050ff */
[C---:B-1----:R-:W-:Y:S01]  /*7940*/  FFMA R36, R35.reuse, R20, R9 ;  /* 0x0000001423247223 */ /* 0x042fe20000000009 */
[C---:B------:R-:W-:Y:S01]  /*7950*/  FFMA R37, R35.reuse, R21, R10 ;  /* 0x0000001523257223 */ /* 0x040fe2000000000a */
[C---:B------:R-:W-:Y:S01]  /*7960*/  FFMA R38, R35.reuse, R48, R11 ;  /* 0x0000003023267223 */ /* 0x040fe2000000000b */
[----:B------:R-:W-:Y:S01]  /*7970*/  FFMA R39, R35, R49, R12 ;  /* 0x0000003123277223 */ /* 0x000fe2000000000c */
[----:B------:R2:W-:Y:S01]  /*7980*/  STS.128 [R91+0x4020], R44 ;  /* 0x0040202c5b007388 */ /* 0x0005e20000000c00 */
[----:B------:R-:W-:Y:S02]  /*7990*/  F2FP.TF32.F32.PACK_B R36, R36 ;  /* 0x00000024ff24723e */ /* 0x000fe400024050ff */
        /* <DEDUP_REMOVED lines=22> */
.L_x_112:
[----:B------:R-:W-:Y:S05]  /*7b00*/  BSYNC.RECONVERGENT B0 ;  /* 0x0000000000007941 */ /* 0x000fea0003800200 */
.L_x_111:
        /* <DEDUP_REMOVED lines=21> */
.L_x_116:
[----:B------:R-:W-:Y:S05]  /*7c60*/  BSYNC B0 ;  /* 0x0000000000007941 */ /* 0x000fea0003800000 */
.L_x_115:
[----:B------:R-:W-:Y:S11]  /*7c70*/  ISETP.NE.AND P0, PT, R103, RZ, PT ;  /* 0x000000ff6700720c */ /* 0x000ff60003f05270 */
[----:B------:R-:W-:Y:S02]  /*7c80*/  @!UPT UIADD3 URZ, UPT, UPT, URZ, URZ, URZ ;  /* 0x000000fffffff290 */ /* 0x000fe4000fffe0ff */
[----:B------:R4:W1:Y:S04]  /*7c90*/  @P0 LDS.128 R64, [R3] ;  /* 0x0000000003400984 */ /* 0x0008680000000c00 */
[----:B------:R4:W1:Y:S04]  /*7ca0*/  @P0 LDS.128 R60, [R2+0x10] ;  /* 0x00001000023c0984 */ /* 0x0008680000000c00 */
[----:B------:R4:W1:Y:S04]  /*7cb0*/  @P0 LDS.128 R56, [R0+0x20] ;  /* 0x0000200000380984 */ /* 0x0008680000000c00 */
[----:B------:R4:W1:Y:S02]  /*7cc0*/  @P0 LDS.128 R52, [R102+0x30] ;  /* 0x0000300066340984 */ /* 0x0008640000000c00 */
.L_x_114:
[----:B------:R-:W-:Y:S05]  /*7cd0*/  BSYNC B1 ;  /* 0x0000000000017941 */ /* 0x000fea0003800000 */
.L_x_113:
        /* <DEDUP_REMOVED lines=21> */
.L_x_118:
[----:B------:R-:W-:Y:S01]  /*7e30*/  ISETP.NE.AND P0, PT, R89, RZ, PT ;  /* 0x000000ff5900720c */ /* 0x000fe20003f05270 */
[----:B------:R-:W-:Y:S05]  /*7e40*/  WARPSYNC.ALL ;  /* 0x0000000000007948 */ /* 0x000fea0003800000 */
[----:B------:R-:W-:Y:S01]  /*7e50*/  R2UR UR4, R34 ;  /* 0x00000000220472ca */ /* 0x000fe200000e0000 */
[----:B------:R-:W-:Y:S01]  /*7e60*/  BSSY.RECONVERGENT B0, `(.L_x_119) ;  /* 0x000005d000007945 */ /* 0x000fe20003800200 */
[----:B------:R-:W-:Y:S02]  /*7e70*/  R2UR UR5, R100 ;  /* 0x00000000640572ca */ /* 0x000fe400000e0000 */
[----:B-1----:R-:W-:Y:S02]  /*7e80*/  LOP3.LUT R0, R64, 0xffffe000, RZ, 0xc0, !PT ;  /* 0xffffe00040007812 */ /* 0x002fe400078ec0ff */
[----:B------:R-:W-:Y:S02]  /*7e90*/  LOP3.LUT R2, R65, 0xffffe000, RZ, 0xc0, !PT ;  /* 0xffffe00041027812 */ /* 0x000fe400078ec0ff */
[----:B------:R-:W-:Y:S02]  /*7ea0*/  LOP3.LUT R3, R66, 0xffffe000, RZ, 0xc0, !PT ;  /* 0xffffe00042037812 */ /* 0x000fe400078ec0ff */
[----:B------:R-:W-:Y:S02]  /*7eb0*/  LOP3.LUT R20, R67, 0xffffe000, RZ, 0xc0, !PT ;  /* 0xffffe00043147812 */ /* 0x000fe400078ec0ff */
[----:B------:R-:W-:Y:S01]  /*7ec0*/  LOP3.LUT R21, R60, 0xffffe000, RZ, 0xc0, !PT ;  /* 0xffffe0003c157812 */ /* 0x000fe200078ec0ff */
[----:B------:R-:W1:Y:S01]  /*7ed0*/  LDTM.x16 R4, tmem[UR4+0x30] ;  /* 0x00003004000479ee */ /* 0x000e620008240000 */
[----:B--2---:R-:W-:Y:S01]  /*7ee0*/  LOP3.LUT R36, R61, 0xffffe000, RZ, 0xc0, !PT ;  /* 0xffffe0003d247812 */ /* 0x004fe200078ec0ff */
[----:B------:R-:W-:Y:S01]  /*7ef0*/  UIADD3 UR5, UPT, UPT, UR5, 0xf0, URZ ;  /* 0x000000f005057890 */ /* 0x000fe2000fffe0ff */
[----:B------:R-:W-:Y:S01]  /*7f00*/  LOP3.LUT R37, R62, 0xffffe000, RZ, 0xc0, !PT ;  /* 0xffffe0003e257812 */ /* 0x000fe200078ec0ff */
[----:B------:R-:W-:Y:S01]  /*7f10*/  NOP ;  /* 0x0000000000007918 */ /* 0x000fe20000000000 */
[----:B------:R-:W-:Y:S01]  /*7f20*/  LOP3.LUT R38, R63, 0xffffe000, RZ, 0xc0, !PT ;  /* 0xffffe0003f267812 */ /* 0x000fe200078ec0ff */
[----:B------:R-:W-:Y:S01]  /*7f30*/  UPRMT UR5, UR45, 0x654, UR5 ;  /* 0x000006542d057896 */ /* 0x000fe20008000005 */
[----:B------:R-:W-:Y:S02]  /*7f40*/  LOP3.LUT R39, R56, 0xffffe000, RZ, 0xc0, !PT ;  /* 0xffffe00038277812 */ /* 0x000fe400078ec0ff */
[----:B------:R-:W-:Y:S02]  /*7f50*/  LOP3.LUT R40, R57, 0xffffe000, RZ, 0xc0, !PT ;  /* 0xffffe00039287812 */ /* 0x000fe400078ec0ff */
[----:B------:R-:W-:Y:S02]  /*7f60*/  LOP3.LUT R41, R58, 0xffffe000, RZ, 0xc0, !PT ;  /* 0xffffe0003a297812 */ /* 0x000fe400078ec0ff */
[----:B------:R-:W-:Y:S02]  /*7f70*/  LOP3.LUT R42, R59, 0xffffe000, RZ, 0xc0, !PT ;  /* 0xffffe0003b2a7812 */ /* 0x000fe400078ec0ff */
[----:B-1----:R-:W-:Y:S01]  /*7f80*/  SYNCS.ARRIVE.TRANS64.RED.A1T0 RZ, [UR5], RZ ;  /* 0x000000ffffff79a7 */ /* 0x002fe20008100405 */
[----:B------:R-:W-:Y:S02]  /*7f90*/  LOP3.LUT R43, R52, 0xffffe000, RZ, 0xc0, !PT ;  /* 0xffffe000342b7812 */ /* 0x000fe400078ec0ff */
[----:B------:R-:W-:Y:S02]  /*7fa0*/  LOP3.LUT R44, R53, 0xffffe000, RZ, 0xc0, !PT ;  /* 0xffffe000352c7812 */ /* 0x000fe400078ec0ff */
[----:B------:R-:W-:Y:S02]  /*7fb0*/  LOP3.LUT R45, R54, 0xffffe000, RZ, 0xc0, !PT ;  /* 0xffffe000362d7812 */ /* 0x000fe400078ec0ff */
[----:B------:R-:W-:Y:S01]  /*7fc0*/  LOP3.LUT R46, R55, 0xffffe000, RZ, 0xc0, !PT ;  /* 0xffffe000372e7812 */ /* 0x000fe200078ec0ff */
[C---:B------:R-:W-:Y:S01]  /*7fd0*/  FMUL R4, R33.reuse, R4 ;  /* 0x0000000421047220 */ /* 0x040fe20000400000 */
[C---:B------:R-:W-:Y:S01]  /*7fe0*/  FMUL R5, R33.reuse, R5 ;  /* 0x0000000521057220 */ /* 0x040fe20000400000 */
[C---:B------:R-:W-:Y:S01]  /*7ff0*/  FMUL R6, R33.reuse, R6 ;  /* 0x0000000621067220 */ /* 0x040fe20000400000 */
[----:B------:R-:W-:Y:S01]  /*8000*/  FMUL R7, R33, R7 ;  /* 0x0000000721077220 */ /* 0x000fe20000400000 */
[C---:B------:R-:W-:Y:S01]  /*8010*/  FFMA R4, R35.reuse, R0, R4 ;  /* 0x0000000023047223 */ /* 0x040fe20000000004 */
[C---:B------:R-:W-:Y:S01]  /*8020*/  FFMA R5, R35.reuse, R2, R5 ;  /* 0x0000000223057223 */ /* 0x040fe20000000005 */
[C---:B------:R-:W-:Y:S01]  /*8030*/  FFMA R6, R35.reuse, R3, R6 ;  /* 0x0000000323067223 */ /* 0x040fe20000000006 */
[----:B------:R-:W-:Y:S01]  /*8040*/  FFMA R7, R35, R20, R7 ;  /* 0x0000001423077223 */ /* 0x000fe20000000007 */
[C---:B------:R-:W-:Y:S01]  /*8050*/  FMUL R8, R33.reuse, R8 ;  /* 0x0000000821087220 */ /* 0x040fe20000400000 */
[C---:B------:R-:W-:Y:S01]  /*8060*/  FMUL R9, R33.reuse, R9 ;  /* 0x0000000921097220 */ /* 0x040fe20000400000 */
[C---:B------:R-:W-:Y:S01]  /*8070*/  FMUL R10, R33.reuse, R10 ;  /* 0x0000000a210a7220 */ /* 0x040fe20000400000 */
        /* <DEDUP_REMOVED lines=9> */
[C---:B------:R-:W-:Y:S01]  /*8110*/  FMUL R12, R33.reuse, R12 ;  /* 0x0000000c210c7220 */ /* 0x040fe20000400000 */
[----:B------:R-:W-:Y:S01]  /*8120*/  F2FP.TF32.F32.PACK_B R8, R8 ;  /* 0x00000008ff08723e */ /* 0x000fe200024050ff */
[C---:B------:R-:W-:Y:S01]  /*8130*/  FMUL R13, R33.reuse, R13 ;  /* 0x0000000d210d7220 */ /* 0x040fe20000400000 */
[----:B------:R1:W-:Y:S01]  /*8140*/  STS.128 [R87+0x6000], R4 ;  /* 0x0060000457007388 */ /* 0x0003e20000000c00 */
        /* <DEDUP_REMOVED lines=8> */
[----:B------:R-:W-:Y:S01]  /*81d0*/  FFMA R15, R35, R42, R15 ;  /* 0x0000002a230f7223 */ /* 0x000fe2000000000f */
[C---:B------:R-:W-:Y:S01]  /*81e0*/  FMUL R16, R33.reuse, R16 ;  /* 0x0000001021107220 */ /* 0x040fe20000400000 */
[----:B------:R-:W-:Y:S01]  /*81f0*/  F2FP.TF32.F32.PACK_B R12, R12 ;  /* 0x0000000cff0c723e */ /* 0x000fe200024050ff */
[----:B------:R1:W-:Y:S01]  /*8200*/  STS.128 [R93+0x6010], R8 ;  /* 0x006010085d007388 */ /* 0x0003e20000000c00 */
        /* <DEDUP_REMOVED lines=10> */
[----:B------:R-:W-:Y:S02]  /*82b0*/  F2FP.TF32.F32.PACK_B R16, R16 ;  /* 0x00000010ff10723e */ /* 0x000fe400024050ff */
        /* <DEDUP_REMOVED lines=22> */
[----:B--2---:R-:W-:Y:S04]  /*8420*/  DEPBAR.LE SB0, 0x1 ;  /* 0x000080400000791a */ /* 0x004fe80000000000 */
.L_x_120:
[----:B------:R-:W-:Y:S05]  /*8430*/  BSYNC.RECONVERGENT B0 ;  /* 0x0000000000007941 */ /* 0x000fea0003800200 */
.L_x_119:
[----:B------:R-:W-:Y:S01]  /*8440*/  BAR.SYNC.DEFER_BLOCKING 0x1, 0x80 ;  /* 0x0042000000007b1d */ /* 0x000fe20000010000 */
[----:B------:R-:W-:Y:S01]  /*8450*/  UISETP.NE.AND UP0, UPT, UR52, -0x4, UPT ;  /* 0xfffffffc3400788c */ /* 0x000fe2000bf05270 */
[----:B------:R-:W-:Y:S08]  /*8460*/  IADD3 R0, PT, PT, R30, 0x1, RZ ;  /* 0x000000011e007810 */ /* 0x000ff00007ffe0ff */
[----:B------:R-:W-:Y:S05]  /*8470*/  BRA.U !UP0, `(.L_x_121) ;  /* 0x0000000108247547 */ /* 0x000fea000b800000 */
[----:B------:R-:W-:Y:S01]  /*8480*/  ISETP.NE.AND P0, PT, R98, RZ, PT ;  /* 0x000000ff6200720c */ /* 0x000fe20003f05270 */
[----:B------:R-:W-:Y:S01]  /*8490*/  IMAD.U32 R2, RZ, RZ, UR56 ;  /* 0x00000038ff027e24 */ /* 0x000fe2000f8e00ff */
[----:B------:R-:W-:Y:S04]  /*84a0*/  UIADD3 UR56, UPT, UPT, UR56, 0x1, URZ ;  /* 0x0000000138387890 */ /* 0x000fe8000fffe0ff */
[----:B------:R-:W-:Y:S04]  /*84b0*/  UISETP.NE.AND UP0, UPT, UR56, 0x4, UPT ;  /* 0x000000043800788c */ /* 0x000fe8000bf05270 */
[----:B------:R-:W-:Y:S03]  /*84c0*/  USEL UR56, UR56, URZ, UP0 ;  /* 0x000000ff38387287 */ /* 0x000fe60008000000 */
[----:B------:R-:W-:Y:S05]  /*84d0*/  @P0 LEA R2, R2, UR50, 0x3 ;  /* 0x0000003202020c11 */ /* 0x000fea000f8e18ff */
[----:B------:R-:W-:Y:S05]  /*84e0*/  @P0 VIADD R3, R2, 0xa0 ;  /* 0x000000a002030836 */ /* 0x000fea0000000000 */
[----:B------:R-:W-:Y:S04]  /*84f0*/  @P0 PRMT R3, R104, 0x654, R3 ;  /* 0x0000065468030816 */ /* 0x000fe80000000003 */
[----:B------:R2:W-:Y:S03]  /*8500*/  @P0 SYNCS.ARRIVE.TRANS64.RED.A1T0 RZ, [R3+URZ], RZ ;  /* 0x000000ff03ff09a7 */ /* 0x0005e600081004ff */
.L_x_121:
[----:B------:R-:W-:Y:S01]  /*8510*/  ISETP.NE.AND P1, PT, R92, RZ, PT ;  /* 0x000000ff5c00720c */ /* 0x000fe20003f25270 */
[----:B------:R-:W-:Y:S01]  /*8520*/  UIADD3 UR52, UPT, UPT, UR52, 0x4, URZ ;  /* 0x0000000434347890 */ /* 0x000fe2000fffe0ff */
[----:B------:R-:W-:Y:S01]  /*8530*/  ISETP.NE.AND P0, PT, R0, 0x2, PT ;  /* 0x000000020000780c */ /* 0x000fe20003f05270 */
[----:B------:R-:W-:Y:S01]  /*8540*/  UMOV UR57, UR51 ;  /* 0x0000003300397c82 */ /* 0x000fe20008000000 */
[----:B------:R-:W-:Y:S01]  /*8550*/  LOP3.LUT R84, R84, 0x1, RZ, 0x3c, !PT ;  /* 0x0000000154547812 */ /* 0x000fe200078e3cff */
[----:B-1----:R-:W-:Y:S01]  /*8560*/  IMAD.IADD R16, R29, 0x1, R51 ;  /* 0x000000011d107824 */ /* 0x002fe200078e0233 */
[----:B------:R-:W-:Y:S01]  /*8570*/  SEL R2, RZ, 0x1, P0 ;  /* 0x00000001ff027807 */ /* 0x000fe20000000000 */
[----:B------:R-:W-:Y:S01]  /*8580*/  IMAD.IADD R19, R31, 0x1, R78 ;  /* 0x000000011f137824 */ /* 0x000fe200078e024e */
[----:B------:R-:W-:Y:S02]  /*8590*/  SEL R30, R0, RZ, P0 ;  /* 0x000000ff001e7207 */ /* 0x000fe40000000000 */
[----:B------:R-:W-:Y:S03]  /*85a0*/  LOP3.LUT R85, R85, R2, RZ, 0x3c, !PT ;  /* 0x0000000255557212 */ /* 0x000fe600078e3cff */
[----:B------:R-:W-:Y:S05]  /*85b0*/  @P1 BRA `(.L_x_122) ;  /* 0xffffffcc00241947 */ /* 0x000fea000383ffff */
[----:B------:R-:W-:-:S09]  /*85c0*/  UISETP.NE.AND UP0, UPT, UR53, URZ, UPT ;  /* 0x000000ff3500728c */ /* 0x000fd2000bf05270 */
[----:B------:R-:W-:Y:S05]  /*85d0*/  BRA.U !UP0, `(.L_x_123) ;  /* 0x0000000108487547 */ /* 0x000fea000b800000 */
[----:B------:R-:W1:Y:S02]  /*85e0*/  LDCU.64 UR4, c[0x0][0x890] ;  /* 0x00011200ff0477ac */ /* 0x000e640008000a00 */
[----:B-1----:R-:W-:-:S04]  /*85f0*/  UISETP.NE.U32.AND UP0, UPT, UR4, URZ, UPT ;  /* 0x000000ff0400728c */ /* 0x002fc8000bf05070 */
[----:B------:R-:W-:-:S09]  /*8600*/  UISETP.NE.AND.EX UP0, UPT, UR5, URZ, UPT, UP0 ;  /* 0x000000ff0500728c */ /* 0x000fd2000bf05300 */
[----:B------:R-:W-:Y:S05]  /*8610*/  BRA.U UP0, `(.L_x_124) ;  /* 0x00000001000c7547 */ /* 0x000fea000b800000 */
[----:B------:R-:W-:-:S13]  /*8620*/  FSETP.NEU.AND P0, PT, R35, RZ, PT ;  /* 0x000000ff2300720b */ /* 0x000fda0003f0d000 */
[----:B------:R-:W-:Y:S05]  /*8630*/  @!P0 EXIT ;  /* 0x000000000000894d */ /* 0x000fea0003800000 */
[----:B------:R-:W-:Y:S05]  /*8640*/  BRA `(.L_x_123) ;  /* 0x00000000002c7947 */ /* 0x000fea0003800000 */
.L_x_124:
[----:B------:R-:W-:Y:S01]  /*8650*/  ISETP.NE.AND P0, PT, R97, RZ, PT ;  /* 0x000000ff6100720c */ /* 0x000fe20003f05270 */
[----:B------:R-:W-:-:S12]  /*8660*/  BSSY.RECONVERGENT B0, `(.L_x_123) ;  /* 0x0000009000007945 */ /* 0x000fd80003800200 */
[----:B------:R-:W-:Y:S05]  /*8670*/  @P0 BRA `(.L_x_125) ;  /* 0x0000000000140947 */ /* 0x000fea0003800000 */
[----:B------:R-:W1:Y:S02]  /*8680*/  LDCU.64 UR4, c[0x0][0x888] ;  /* 0x00011100ff0477ac */ /* 0x000e640008000a00 */
[----:B-1----:R-:W-:-:S04]  /*8690*/  ISETP.NE.U32.AND P0, PT, RZ, UR4, PT ;  /* 0x00000004ff007c0c */ /* 0x002fc8000bf05070 */
[----:B------:R-:W-:-:S13]  /*86a0*/  ISETP.NE.AND.EX P0, PT, RZ, UR5, PT, P0 ;  /* 0x00000005ff007c0c */ /* 0x000fda000bf05300 */
[----:B------:R-:W-:Y:S05]  /*86b0*/  @!P0 EXIT ;  /* 0x000000000000894d */ /* 0x000fea0003800000 */
[----:B------:R-:W-:Y:S05]  /*86c0*/  BRA `(.L_x_126) ;  /* 0x0000000000087947 */ /* 0x000fea0003800000 */
.L_x_125:
[----:B------:R-:W-:-:S13]  /*86d0*/  FSETP.NEU.AND P0, PT, R35, RZ, PT ;  /* 0x000000ff2300720b */ /* 0x000fda0003f0d000 */
[----:B------:R-:W-:Y:S05]  /*86e0*/  @!P0 EXIT ;  /* 0x000000000000894d */ /* 0x000fea0003800000 */
.L_x_126:
[----:B------:R-:W-:Y:S05]  /*86f0*/  BSYNC.RECONVERGENT B0 ;  /* 0x0000000000007941 */ /* 0x000fea0003800200 */
.L_x_123:
[----:B------:R-:W-:Y:S01]  /*8700*/  ULEA UR4, UR56, UR50, 0x3 ;  /* 0x0000003238047291 */ /* 0x000fe2000f8e18ff */
[----:B------:R-:W-:-:S04]  /*8710*/  DEPBAR.LE SB0, 0x0 ;  /* 0x000080000000791a */ /* 0x000fc80000000000 */
[----:B------:R-:W-:-:S04]  /*8720*/  UIADD3 UR4, UPT, UPT, UR4, 0xa0, URZ ;  /* 0x000000a004047890 */ /* 0x000fc8000fffe0ff */
[----:B------:R-:W-:-:S09]  /*8730*/  UPRMT UR4, UR45, 0x654, UR4 ;  /* 0x000006542d047896 */ /* 0x000fd20008000004 */
[----:B------:R-:W-:Y:S01]  /*8740*/  SYNCS.ARRIVE.TRANS64.RED.A1T0 RZ, [UR4], RZ ;  /* 0x000000ffffff79a7 */ /* 0x000fe20008100404 */
[----:B------:R-:W-:Y:S05]  /*8750*/  EXIT ;  /* 0x000000000000794d */ /* 0x000fea0003800000 */
.L_x_19:
[----:B------:R-:W-:Y:S07]  /*8760*/  MOV R2, UR17 ;  /* 0x0000001100027c02 */ /* 0x000fee0008000f00 */
.L_x_127:
[----:B-1----:R1:W2:Y:S02]  /*8770*/  SYNCS.PHASECHK.TRANS64.TRYWAIT P1, [R2+URZ+0x40], R5 ;  /* 0x00004005020075a7 */ /* 0x0022a400080211ff */
[----:B--2---:R-:W-:Y:S05]  /*8780*/  @!P1 NANOSLEEP.SYNCS 0x989680 ;  /* 0x009896800000995d */ /* 0x004fea0003900000 */
[----:B------:R-:W2:Y:S02]  /*8790*/  @!P1 SYNCS.PHASECHK.TRANS64 P1, [R2+URZ+0x40], R5 ;  /* 0x00004005020095a7 */ /* 0x000ea400080210ff */
[----:B--2---:R-:W-:Y:S05]  /*87a0*/  @!P1 BRA `(.L_x_127) ;  /* 0xfffffffc00f09947 */ /* 0x004fea000383ffff */
[----:B------:R-:W-:Y:S05]  /*87b0*/  BRA `(.L_x_18) ;  /* 0xffffff90001c7947 */ /* 0x000fea000383ffff */
.L_x_25:
[----:B------:R-:W-:Y:S07]  /*87c0*/  MOV R2, UR25 ;  /* 0x0000001900027c02 */ /* 0x000fee0008000f00 */
.L_x_128:
[----:B-1----:R1:W2:Y:S02]  /*87d0*/  SYNCS.PHASECHK.TRANS64.TRYWAIT P0, [R2+URZ+0x40], R5 ;  /* 0x00004005020075a7 */ /* 0x0022a400080011ff */
[----:B--2---:R-:W-:Y:S05]  /*87e0*/  @!P0 NANOSLEEP.SYNCS 0x989680 ;  /* 0x009896800000895d */ /* 0x004fea0003900000 */
[----:B------:R-:W2:Y:S02]  /*87f0*/  @!P0 SYNCS.PHASECHK.TRANS64 P0, [R2+URZ+0x40], R5 ;  /* 0x00004005020085a7 */ /* 0x000ea400080010ff */
[----:B--2---:R-:W-:Y:S05]  /*8800*/  @!P0 BRA `(.L_x_128) ;  /* 0xfffffffc00f08947 */ /* 0x004fea000383ffff */
[----:B------:R-:W-:Y:S05]  /*8810*/  BRA `(.L_x_24) ;  /* 0xffffff9400a07947 */ /* 0x000fea000383ffff */
.L_x_29:
[----:B-1----:R-:W-:-:S07]  /*8820*/  MOV R2, UR22 ;  /* 0x0000001600027c02 */ /* 0x002fce0008000f00 */
.L_x_129:
[----:B-1----:R1:W4:Y:S02]  /*8830*/  SYNCS.PHASECHK.TRANS64.TRYWAIT P0, [R2+URZ+0xd0], R3 ;  /* 0x0000d003020075a7 */ /* 0x00232400080011ff */
[----:B----4-:R-:W-:Y:S05]  /*8840*/  @!P0 NANOSLEEP.SYNCS 0x989680 ;  /* 0x009896800000895d */ /* 0x010fea0003900000 */
[----:B------:R-:W4:Y:S02]  /*8850*/  @!P0 SYNCS.PHASECHK.TRANS64 P0, [R2+URZ+0xd0], R3 ;  /* 0x0000d003020085a7 */ /* 0x000f2400080010ff */
[----:B----4-:R-:W-:Y:S05]  /*8860*/  @!P0 BRA `(.L_x_129) ;  /* 0xfffffffc00f08947 */ /* 0x010fea000383ffff */
[----:B------:R-:W-:Y:S05]  /*8870*/  BRA `(.L_x_130) ;  /* 0xffffff98007c7947 */ /* 0x000fea000383ffff */
.L_x_33:
[----:B------:R-:W-:-:S07]  /*8880*/  MOV R0, UR4 ;  /* 0x0000000400007c02 */ /* 0x000fce0008000f00 */
.L_x_131:
[----:B-1----:R1:W4:Y:S02]  /*8890*/  SYNCS.PHASECHK.TRANS64.TRYWAIT P0, [R0+URZ], R3 ;  /* 0x00000003000075a7 */ /* 0x00232400080011ff */
[----:B----4-:R-:W-:Y:S05]  /*88a0*/  @!P0 NANOSLEEP.SYNCS 0x989680 ;  /* 0x009896800000895d */ /* 0x010fea0003900000 */
[----:B------:R-:W4:Y:S02]  /*88b0*/  @!P0 SYNCS.PHASECHK.TRANS64 P0, [R0+URZ], R3 ;  /* 0x00000003000085a7 */ /* 0x000f2400080010ff */
[----:B----4-:R-:W-:Y:S05]  /*88c0*/  @!P0 BRA `(.L_x_131) ;  /* 0xfffffffc00f08947 */ /* 0x010fea000383ffff */
[----:B------:R-:W-:Y:S05]  /*88d0*/  BRA `(.L_x_132) ;  /* 0xffffff9c00d47947 */ /* 0x000fea000383ffff */
.L_x_34:
[----:B------:R-:W-:-:S07]  /*88e0*/  MOV R0, UR4 ;  /* 0x0000000400007c02 */ /* 0x000fce0008000f00 */
.L_x_133:
[----:B-1----:R1:W4:Y:S02]  /*88f0*/  SYNCS.PHASECHK.TRANS64.TRYWAIT P0, [R0+URZ], R3 ;  /* 0x00000003000075a7 */ /* 0x00232400080011ff */
[----:B----4-:R-:W-:Y:S05]  /*8900*/  @!P0 NANOSLEEP.SYNCS 0x989680 ;  /* 0x009896800000895d */ /* 0x010fea0003900000 */
[----:B------:R-:W4:Y:S02]  /*8910*/  @!P0 SYNCS.PHASECHK.TRANS64 P0, [R0+URZ], R3 ;  /* 0x00000003000085a7 */ /* 0x000f2400080010ff */
[----:B----4-:R-:W-:Y:S05]  /*8920*/  @!P0 BRA `(.L_x_133) ;  /* 0xfffffffc00f08947 */ /* 0x010fea000383ffff */
[----:B------:R-:W-:Y:S05]  /*8930*/  BRA `(.L_x_134) ;  /* 0xffffff9c00e47947 */ /* 0x000fea000383ffff */
.L_x_35:
[----:B------:R-:W-:-:S07]  /*8940*/  MOV R0, UR4 ;  /* 0x0000000400007c02 */ /* 0x000fce0008000f00 */
.L_x_135:
[----:B-1----:R1:W4:Y:S02]  /*8950*/  SYNCS.PHASECHK.TRANS64.TRYWAIT P0, [R0+URZ], R3 ;  /* 0x00000003000075a7 */ /* 0x00232400080011ff */
[----:B----4-:R-:W-:Y:S05]  /*8960*/  @!P0 NANOSLEEP.SYNCS 0x989680 ;  /* 0x009896800000895d */ /* 0x010fea0003900000 */
[----:B------:R-:W4:Y:S02]  /*8970*/  @!P0 SYNCS.PHASECHK.TRANS64 P0, [R0+URZ], R3 ;  /* 0x00000003000085a7 */ /* 0x000f2400080010ff */
[----:B----4-:R-:W-:Y:S05]  /*8980*/  @!P0 BRA `(.L_x_135) ;  /* 0xfffffffc00f08947 */ /* 0x010fea000383ffff */
[----:B------:R-:W-:Y:S05]  /*8990*/  BRA `(.L_x_136) ;  /* 0xffffff9c00f47947 */ /* 0x000fea000383ffff */
.L_x_36:
[----:B------:R-:W-:-:S07]  /*89a0*/  MOV R0, UR4 ;  /* 0x0000000400007c02 */ /* 0x000fce0008000f00 */
.L_x_137:
[----:B-1----:R1:W4:Y:S02]  /*89b0*/  SYNCS.PHASECHK.TRANS64.TRYWAIT P0, [R0+URZ], R3 ;  /* 0x00000003000075a7 */ /* 0x00232400080011ff */
[----:B----4-:R-:W-:Y:S05]  /*89c0*/  @!P0 NANOSLEEP.SYNCS 0x989680 ;  /* 0x009896800000895d */ /* 0x010fea0003900000 */
[----:B------:R-:W4:Y:S02]  /*89d0*/  @!P0 SYNCS.PHASECHK.TRANS64 P0, [R0+URZ], R3 ;  /* 0x00000003000085a7 */ /* 0x000f2400080010ff */
[----:B----4-:R-:W-:Y:S05]  /*89e0*/  @!P0 BRA `(.L_x_137) ;  /* 0xfffffffc00f08947 */ /* 0x010fea000383ffff */
[----:B------:R-:W-:Y:S05]  /*89f0*/  BRA `(.L_x_138) ;  /* 0xffffffa000047947 */ /* 0x000fea000383ffff */
.L_x_37:
[----:B------:R-:W-:-:S07]  /*8a00*/  MOV R0, UR4 ;  /* 0x0000000400007c02 */ /* 0x000fce0008000f00 */
.L_x_139:
[----:B-1----:R1:W4:Y:S02]  /*8a10*/  SYNCS.PHASECHK.TRANS64.TRYWAIT P0, [R0+URZ], R3 ;  /* 0x00000003000075a7 */ /* 0x00232400080011ff */
[----:B----4-:R-:W-:Y:S05]  /*8a20*/  @!P0 NANOSLEEP.SYNCS 0x989680 ;  /* 0x009896800000895d */ /* 0x010fea0003900000 */
[----:B------:R-:W4:Y:S02]  /*8a30*/  @!P0 SYNCS.PHASECHK.TRANS64 P0, [R0+URZ], R3 ;  /* 0x00000003000085a7 */ /* 0x000f2400080010ff */
[----:B----4-:R-:W-:Y:S05]  /*8a40*/  @!P0 BRA `(.L_x_139) ;  /* 0xfffffffc00f08947 */ /* 0x010fea000383ffff */
[----:B------:R-:W-:Y:S05]  /*8a50*/  BRA `(.L_x_140) ;  /* 0xffffffa000147947 */ /* 0x000fea000383ffff */
.L_x_38:
[----:B------:R-:W-:-:S07]  /*8a60*/  MOV R0, UR4 ;  /* 0x0000000400007c02 */ /* 0x000fce0008000f00 */
.L_x_141:
[----:B-1----:R1:W4:Y:S02]  /*8a70*/  SYNCS.PHASECHK.TRANS64.TRYWAIT P0, [R0+URZ], R3 ;  /* 0x00000003000075a7 */ /* 0x00232400080011ff */
[----:B----4-:R-:W-:Y:S05]  /*8a80*/  @!P0 NANOSLEEP.SYNCS 0x989680 ;  /* 0x009896800000895d */ /* 0x010fea0003900000 */
[----:B------:R-:W4:Y:S02]  /*8a90*/  @!P0 SYNCS.PHASECHK.TRANS64 P0, [R0+URZ], R3 ;  /* 0x00000003000085a7 */ /* 0x000f2400080010ff */
[----:B----4-:R-:W-:Y:S05]  /*8aa0*/  @!P0 BRA `(.L_x_141) ;  /* 0xfffffffc00f08947 */ /* 0x010fea000383ffff */
[----:B------:R-:W-:Y:S05]  /*8ab0*/  BRA `(.L_x_142) ;  /* 0xffffffa000247947 */ /* 0x000fea000383ffff */
.L_x_39:
[----:B------:R-:W-:-:S07]  /*8ac0*/  MOV R0, UR4 ;  /* 0x0000000400007c02 */ /* 0x000fce0008000f00 */
.L_x_143:
[----:B-1----:R1:W4:Y:S02]  /*8ad0*/  SYNCS.PHASECHK.TRANS64.TRYWAIT P0, [R0+URZ], R3 ;  /* 0x00000003000075a7 */ /* 0x00232400080011ff */
[----:B----4-:R-:W-:Y:S05]  /*8ae0*/  @!P0 NANOSLEEP.SYNCS 0x989680 ;  /* 0x009896800000895d */ /* 0x010fea0003900000 */
[----:B------:R-:W4:Y:S02]  /*8af0*/  @!P0 SYNCS.PHASECHK.TRANS64 P0, [R0+URZ], R3 ;  /* 0x00000003000085a7 */ /* 0x000f2400080010ff */
[----:B----4-:R-:W-:Y:S05]  /*8b00*/  @!P0 BRA `(.L_x_143) ;  /* 0xfffffffc00f08947 */ /* 0x010fea000383ffff */
[----:B------:R-:W-:Y:S05]  /*8b10*/  BRA `(.L_x_144) ;  /* 0xffffffa000347947 */ /* 0x000fea000383ffff */
.L_x_42:
[----:B------:R-:W-:-:S07]  /*8b20*/  MOV R4, UR45 ;  /* 0x0000002d00047c02 */ /* 0x000fce0008000f00 */
.L_x_145:
[----:B-1----:R1:W2:Y:S02]  /*8b30*/  SYNCS.PHASECHK.TRANS64.TRYWAIT P1, [R4+URZ+0xd8], R7 ;  /* 0x0000d807040075a7 */ /* 0x0022a400080211ff */
[----:B--2---:R-:W-:Y:S05]  /*8b40*/  @!P1 NANOSLEEP.SYNCS 0x989680 ;  /* 0x009896800000995d */ /* 0x004fea0003900000 */
[----:B------:R-:W2:Y:S02]  /*8b50*/  @!P1 SYNCS.PHASECHK.TRANS64 P1, [R4+URZ+0xd8], R7 ;  /* 0x0000d807040095a7 */ /* 0x000ea400080210ff */
[----:B--2---:R-:W-:Y:S05]  /*8b60*/  @!P1 BRA `(.L_x_145) ;  /* 0xfffffffc00f09947 */ /* 0x004fea000383ffff */
[----:B------:R-:W-:Y:S05]  /*8b70*/  BRA `(.L_x_146) ;  /* 0xffffffa0009c7947 */ /* 0x000fea000383ffff */
.L_x_43:
[----:B-1----:R-:W-:-:S07]  /*8b80*/  MOV R4, UR45 ;  /* 0x0000002d00047c02 */ /* 0x002fce0008000f00 */
.L_x_147:
[----:B-1----:R1:W2:Y:S02]  /*8b90*/  SYNCS.PHASECHK.TRANS64.TRYWAIT P1, [R4+URZ+0xd0], R5 ;  /* 0x0000d005040075a7 */ /* 0x0022a400080211ff */
[----:B--2---:R-:W-:Y:S05]  /*8ba0*/  @!P1 NANOSLEEP.SYNCS 0x989680 ;  /* 0x009896800000995d */ /* 0x004fea0003900000 */
[----:B------:R-:W2:Y:S02]  /*8bb0*/  @!P1 SYNCS.PHASECHK.TRANS64 P1, [R4+URZ+0xd0], R5 ;  /* 0x0000d005040095a7 */ /* 0x000ea400080210ff */
[----:B--2---:R-:W-:Y:S05]  /*8bc0*/  @!P1 BRA `(.L_x_147) ;  /* 0xfffffffc00f09947 */ /* 0x004fea000383ffff */
[----:B------:R-:W-:Y:S05]  /*8bd0*/  BRA `(.L_x_148) ;  /* 0xffffffa000a47947 */ /* 0x000fea000383ffff */
.L_x_51:
[----:B------:R-:W-:-:S07]  /*8be0*/  MOV R0, UR6 ;  /* 0x0000000600007c02 */ /* 0x000fce0008000f00 */
.L_x_149:
[----:B-1----:R1:W2:Y:S02]  /*8bf0*/  SYNCS.PHASECHK.TRANS64.TRYWAIT P0, [R0+URZ+0xd0], R5 ;  /* 0x0000d005000075a7 */ /* 0x0022a400080011ff */
[----:B--2---:R-:W-:Y:S05]  /*8c00*/  @!P0 NANOSLEEP.SYNCS 0x989680 ;  /* 0x009896800000895d */ /* 0x004fea0003900000 */
[----:B------:R-:W2:Y:S02]  /*8c10*/  @!P0 SYNCS.PHASECHK.TRANS64 P0, [R0+URZ+0xd0], R5 ;  /* 0x0000d005000085a7 */ /* 0x000ea400080010ff */
[----:B--2---:R-:W-:Y:S05]  /*8c20*/  @!P0 BRA `(.L_x_149) ;  /* 0xfffffffc00f08947 */ /* 0x004fea000383ffff */
[----:B------:R-:W-:Y:S05]  /*8c30*/  BRA `(.L_x_150) ;  /* 0xffffffa800287947 */ /* 0x000fea000383ffff */
.L_x_52:
[----:B------:R-:W-:-:S07]  /*8c40*/  MOV R5, UR8 ;  /* 0x0000000800057c02 */ /* 0x000fce0008000f00 */
.L_x_151:
[----:B-1----:R1:W2:Y:S02]  /*8c50*/  SYNCS.PHASECHK.TRANS64.TRYWAIT P0, [R5+URZ+0xf0], R0 ;  /* 0x0000f000050075a7 */ /* 0x0022a400080011ff */
[----:B--2---:R-:W-:Y:S05]  /*8c60*/  @!P0 NANOSLEEP.SYNCS 0x989680 ;  /* 0x009896800000895d */ /* 0x004fea0003900000 */
[----:B------:R-:W2:Y:S02]  /*8c70*/  @!P0 SYNCS.PHASECHK.TRANS64 P0, [R5+URZ+0xf0], R0 ;  /* 0x0000f000050085a7 */ /* 0x000ea400080010ff */
[----:B--2---:R-:W-:Y:S05]  /*8c80*/  @!P0 BRA `(.L_x_151) ;  /* 0xfffffffc00f08947 */ /* 0x004fea000383ffff */
[----:B------:R-:W-:Y:S05]  /*8c90*/  BRA `(.L_x_152) ;  /* 0xffffffa800447947 */ /* 0x000fea000383ffff */
.L_x_55:
[----:B-1----:R-:W-:Y:S07]  /*8ca0*/  MOV R0, UR7 ;  /* 0x0000000700007c02 */ /* 0x002fee0008000f00 */
.L_x_153:
[----:B-1----:R1:W2:Y:S02]  /*8cb0*/  SYNCS.PHASECHK.TRANS64.TRYWAIT P0, [R0+URZ], R5 ;  /* 0x00000005000075a7 */ /* 0x0022a400080011ff */
[----:B--2---:R-:W-:Y:S05]  /*8cc0*/  @!P0 NANOSLEEP.SYNCS 0x989680 ;  /* 0x009896800000895d */ /* 0x004fea0003900000 */
[----:B------:R-:W2:Y:S02]  /*8cd0*/  @!P0 SYNCS.PHASECHK.TRANS64 P0, [R0+URZ], R5 ;  /* 0x00000005000085a7 */ /* 0x000ea400080010ff */
[----:B--2---:R-:W-:Y:S05]  /*8ce0*/  @!P0 BRA `(.L_x_153) ;  /* 0xfffffffc00f08947 */ /* 0x004fea000383ffff */
[----:B------:R-:W-:Y:S05]  /*8cf0*/  BRA `(.L_x_54) ;  /* 0xffffffa800687947 */ /* 0x000fea000383ffff */
.L_x_58:
[----:B------:R-:W-:-:S07]  /*8d00*/  MOV R0, UR5 ;  /* 0x0000000500007c02 */ /* 0x000fce0008000f00 */
.L_x_154:
[----:B-1----:R1:W3:Y:S02]  /*8d10*/  SYNCS.PHASECHK.TRANS64.TRYWAIT P0, [R0+URZ], R3 ;  /* 0x00000003000075a7 */ /* 0x0022e400080011ff */
[----:B---3--:R-:W-:Y:S05]  /*8d20*/  @!P0 NANOSLEEP.SYNCS 0x989680 ;  /* 0x009896800000895d */ /* 0x008fea0003900000 */
[----:B------:R-:W3:Y:S02]  /*8d30*/  @!P0 SYNCS.PHASECHK.TRANS64 P0, [R0+URZ], R3 ;  /* 0x00000003000085a7 */ /* 0x000ee400080010ff */
[----:B---3--:R-:W-:Y:S05]  /*8d40*/  @!P0 BRA `(.L_x_154) ;  /* 0xfffffffc00f08947 */ /* 0x008fea000383ffff */
[----:B------:R-:W-:Y:S05]  /*8d50*/  BRA `(.L_x_155) ;  /* 0xffffffac005c7947 */ /* 0x000fea000383ffff */
.L_x_59:
[----:B------:R-:W-:-:S07]  /*8d60*/  MOV R0, UR7 ;  /* 0x0000000700007c02 */ /* 0x000fce0008000f00 */
.L_x_156:
[----:B-1----:R1:W3:Y:S02]  /*8d70*/  SYNCS.PHASECHK.TRANS64.TRYWAIT P0, [R0+URZ], R3 ;  /* 0x00000003000075a7 */ /* 0x0022e400080011ff */
[----:B---3--:R-:W-:Y:S05]  /*8d80*/  @!P0 NANOSLEEP.SYNCS 0x989680 ;  /* 0x009896800000895d */ /* 0x008fea0003900000 */
[----:B------:R-:W3:Y:S02]  /*8d90*/  @!P0 SYNCS.PHASECHK.TRANS64 P0, [R0+URZ], R3 ;  /* 0x00000003000085a7 */ /* 0x000ee400080010ff */
[----:B---3--:R-:W-:Y:S05]  /*8da0*/  @!P0 BRA `(.L_x_156) ;  /* 0xfffffffc00f08947 */ /* 0x008fea000383ffff */
[----:B------:R-:W-:Y:S05]  /*8db0*/  BRA `(.L_x_157) ;  /* 0xffffffac00687947 */ /* 0x000fea000383ffff */
.L_x_64:
[----:B------:R-:W-:Y:S07]  /*8dc0*/  MOV R0, UR22 ;  /* 0x0000001600007c02 */ /* 0x000fee0008000f00 */
.L_x_158:
[----:B--2---:R2:W3:Y:S02]  /*8dd0*/  SYNCS.PHASECHK.TRANS64.TRYWAIT P0, [R0+URZ+0xd0], R3 ;  /* 0x0000d003000075a7 */ /* 0x0044e400080011ff */
[----:B---3--:R-:W-:Y:S05]  /*8de0*/  @!P0 NANOSLEEP.SYNCS 0x989680 ;  /* 0x009896800000895d */ /* 0x008fea0003900000 */
[----:B------:R-:W3:Y:S02]  /*8df0*/  @!P0 SYNCS.PHASECHK.TRANS64 P0, [R0+URZ+0xd0], R3 ;  /* 0x0000d003000085a7 */ /* 0x000ee400080010ff */
[----:B---3--:R-:W-:Y:S05]  /*8e00*/  @!P0 BRA `(.L_x_158) ;  /* 0xfffffffc00f08947 */ /* 0x008fea000383ffff */
[----:B------:R-:W-:Y:S05]  /*8e10*/  BRA `(.L_x_159) ;  /* 0xffffffb000987947 */ /* 0x000fea000383ffff */
.L_x_67:
[----:B------:R-:W-:Y:S07]  /*8e20*/  MOV R0, UR22 ;  /* 0x0000001600007c02 */ /* 0x000fee0008000f00 */
.L_x_160:
[----:B--2---:R2:W3:Y:S02]  /*8e30*/  SYNCS.PHASECHK.TRANS64.TRYWAIT P0, [R0+URZ+0xc8], R3 ;  /* 0x0000c803000075a7 */ /* 0x0044e400080011ff */
[----:B---3--:R-:W-:Y:S05]  /*8e40*/  @!P0 NANOSLEEP.SYNCS 0x989680 ;  /* 0x009896800000895d */ /* 0x008fea0003900000 */
[----:B------:R-:W3:Y:S02]  /*8e50*/  @!P0 SYNCS.PHASECHK.TRANS64 P0, [R0+URZ+0xc8], R3 ;  /* 0x0000c803000085a7 */ /* 0x000ee400080010ff */
[----:B---3--:R-:W-:Y:S05]  /*8e60*/  @!P0 BRA `(.L_x_160) ;  /* 0xfffffffc00f08947 */ /* 0x008fea000383ffff */
[----:B------:R-:W-:Y:S05]  /*8e70*/  BRA `(.L_x_66) ;  /* 0xffffffb400707947 */ /* 0x000fea000383ffff */
.L_x_70:
[----:B------:R-:W-:Y:S07]  /*8e80*/  MOV R3, UR22 ;  /* 0x0000001600037c02 */ /* 0x000fee0008000f00 */
.L_x_161:
[----:B-1----:R1:W2:Y:S02]  /*8e90*/  SYNCS.PHASECHK.TRANS64.TRYWAIT P0, [R3+URZ+0xa0], R12 ;  /* 0x0000a00c030075a7 */ /* 0x0022a400080011ff */
[----:B--2---:R-:W-:Y:S05]  /*8ea0*/  @!P0 NANOSLEEP.SYNCS 0x989680 ;  /* 0x009896800000895d */ /* 0x004fea0003900000 */
[----:B------:R-:W2:Y:S02]  /*8eb0*/  @!P0 SYNCS.PHASECHK.TRANS64 P0, [R3+URZ+0xa0], R12 ;  /* 0x0000a00c030085a7 */ /* 0x000ea400080010ff */
[----:B--2---:R-:W-:Y:S05]  /*8ec0*/  @!P0 BRA `(.L_x_161) ;  /* 0xfffffffc00f08947 */ /* 0x004fea000383ffff */
[----:B------:R-:W-:Y:S05]  /*8ed0*/  BRA `(.L_x_162) ;  /* 0xffffffb800287947 */ /* 0x000fea000383ffff */
.L_x_71:
[----:B-1----:R-:W-:Y:S07]  /*8ee0*/  MOV R3, UR22 ;  /* 0x0000001600037c02 */ /* 0x002fee0008000f00 */
.L_x_163:
[----:B-1----:R1:W2:Y:S02]  /*8ef0*/  SYNCS.PHASECHK.TRANS64.TRYWAIT P0, [R3+URZ+0xa8], R12 ;  /* 0x0000a80c030075a7 */ /* 0x0022a400080011ff */
[----:B--2---:R-:W-:Y:S05]  /*8f00*/  @!P0 NANOSLEEP.SYNCS 0x989680 ;  /* 0x009896800000895d */ /* 0x004fea0003900000 */
[----:B------:R-:W2:Y:S02]  /*8f10*/  @!P0 SYNCS.PHASECHK.TRANS64 P0, [R3+URZ+0xa8], R12 ;  /* 0x0000a80c030085a7 */ /* 0x000ea400080010ff */
[----:B--2---:R-:W-:Y:S05]  /*8f20*/  @!P0 BRA `(.L_x_163) ;  /* 0xfffffffc00f08947 */ /* 0x004fea000383ffff */
[----:B------:R-:W-:Y:S05]  /*8f30*/  BRA `(.L_x_164) ;  /* 0xffffffb800607947 */ /* 0x000fea000383ffff */
.L_x_72:
[----:B-1----:R-:W-:Y:S07]  /*8f40*/  MOV R3, UR22 ;  /* 0x0000001600037c02 */ /* 0x002fee0008000f00 */
.L_x_165:
[----:B-1----:R1:W2:Y:S02]  /*8f50*/  SYNCS.PHASECHK.TRANS64.TRYWAIT P0, [R3+URZ+0xb0], R12 ;  /* 0x0000b00c030075a7 */ /* 0x0022a400080011ff */
[----:B--2---:R-:W-:Y:S05]  /*8f60*/  @!P0 NANOSLEEP.SYNCS 0x989680 ;  /* 0x009896800000895d */ /* 0x004fea0003900000 */
[----:B------:R-:W2:Y:S02]  /*8f70*/  @!P0 SYNCS.PHASECHK.TRANS64 P0, [R3+URZ+0xb0], R12 ;  /* 0x0000b00c030085a7 */ /* 0x000ea400080010ff */
[----:B--2---:R-:W-:Y:S05]  /*8f80*/  @!P0 BRA `(.L_x_165) ;  /* 0xfffffffc00f08947 */ /* 0x004fea000383ffff */
[----:B------:R-:W-:Y:S05]  /*8f90*/  BRA `(.L_x_166) ;  /* 0xffffffb800a87947 */ /* 0x000fea000383ffff */
.L_x_73:
[----:B------:R-:W-:Y:S07]  /*8fa0*/  MOV R3, UR22 ;  /* 0x0000001600037c02 */ /* 0x000fee0008000f00 */
.L_x_167:
[----:B-1----:R1:W2:Y:S02]  /*8fb0*/  SYNCS.PHASECHK.TRANS64.TRYWAIT P0, [R3+URZ+0xb8], R12 ;  /* 0x0000b80c030075a7 */ /* 0x0022a400080011ff */
[----:B--2---:R-:W-:Y:S05]  /*8fc0*/  @!P0 NANOSLEEP.SYNCS 0x989680 ;  /* 0x009896800000895d */ /* 0x004fea0003900000 */
[----:B------:R-:W2:Y:S02]  /*8fd0*/  @!P0 SYNCS.PHASECHK.TRANS64 P0, [R3+URZ+0xb8], R12 ;  /* 0x0000b80c030085a7 */ /* 0x000ea400080010ff */
[----:B--2---:R-:W-:Y:S05]  /*8fe0*/  @!P0 BRA `(.L_x_167) ;  /* 0xfffffffc00f08947 */ /* 0x004fea000383ffff */
[----:B------:R-:W-:Y:S05]  /*8ff0*/  BRA `(.L_x_168) ;  /* 0xffffffbc00307947 */ /* 0x000fea000383ffff */
.L_x_75:
[----:B------:R-:W-:-:S07]  /*9000*/  MOV R0, UR22 ;  /* 0x0000001600007c02 */ /* 0x000fce0008000f00 */
.L_x_169:
[----:B-1----:R1:W3:Y:S02]  /*9010*/  SYNCS.PHASECHK.TRANS64.TRYWAIT P0, [R0+URZ+0xa0], R3 ;  /* 0x0000a003000075a7 */ /* 0x0022e400080011ff */
[----:B---3--:R-:W-:Y:S05]  /*9020*/  @!P0 NANOSLEEP.SYNCS 0x989680 ;  /* 0x009896800000895d */ /* 0x008fea0003900000 */
[----:B------:R-:W3:Y:S02]  /*9030*/  @!P0 SYNCS.PHASECHK.TRANS64 P0, [R0+URZ+0xa0], R3 ;  /* 0x0000a003000085a7 */ /* 0x000ee400080010ff */
[----:B---3--:R-:W-:Y:S05]  /*9040*/  @!P0 BRA `(.L_x_169) ;  /* 0xfffffffc00f08947 */ /* 0x008fea000383ffff */
[----:B------:R-:W-:Y:S05]  /*9050*/  BRA `(.L_x_170) ;  /* 0xffffffbc00947947 */ /* 0x000fea000383ffff */
.L_x_76:
[----:B-1----:R-:W-:-:S07]  /*9060*/  MOV R0, UR22 ;  /* 0x0000001600007c02 */ /* 0x002fce0008000f00 */
.L_x_171:
[----:B-1----:R1:W3:Y:S02]  /*9070*/  SYNCS.PHASECHK.TRANS64.TRYWAIT P0, [R0+URZ+0xa8], R3 ;  /* 0x0000a803000075a7 */ /* 0x0022e400080011ff */
[----:B---3--:R-:W-:Y:S05]  /*9080*/  @!P0 NANOSLEEP.SYNCS 0x989680 ;  /* 0x009896800000895d */ /* 0x008fea0003900000 */
[----:B------:R-:W3:Y:S02]  /*9090*/  @!P0 SYNCS.PHASECHK.TRANS64 P0, [R0+URZ+0xa8], R3 ;  /* 0x0000a803000085a7 */ /* 0x000ee400080010ff */
[----:B---3--:R-:W-:Y:S05]  /*90a0*/  @!P0 BRA `(.L_x_171) ;  /* 0xfffffffc00f08947 */ /* 0x008fea000383ffff */
[----:B------:R-:W-:Y:S05]  /*90b0*/  BRA `(.L_x_172) ;  /* 0xffffffbc00847947 */ /* 0x000fea000383ffff */
.L_x_77:
[----:B-1----:R-:W-:-:S07]  /*90c0*/  MOV R0, UR22 ;  /* 0x0000001600007c02 */ /* 0x002fce0008000f00 */
.L_x_173:
[----:B-1----:R1:W3:Y:S02]  /*90d0*/  SYNCS.PHASECHK.TRANS64.TRYWAIT P0, [R0+URZ+0xb0], R3 ;  /* 0x0000b003000075a7 */ /* 0x0022e400080011ff */
[----:B---3--:R-:W-:Y:S05]  /*90e0*/  @!P0 NANOSLEEP.SYNCS 0x989680 ;  /* 0x009896800000895d */ /* 0x008fea0003900000 */
[----:B------:R-:W3:Y:S02]  /*90f0*/  @!P0 SYNCS.PHASECHK.TRANS64 P0, [R0+URZ+0xb0], R3 ;  /* 0x0000b003000085a7 */ /* 0x000ee400080010ff */
[----:B---3--:R-:W-:Y:S05]  /*9100*/  @!P0 BRA `(.L_x_173) ;  /* 0xfffffffc00f08947 */ /* 0x008fea000383ffff */
[----:B------:R-:W-:Y:S05]  /*9110*/  BRA `(.L_x_174) ;  /* 0xffffffbc00747947 */ /* 0x000fea000383ffff */
.L_x_79:
[----:B------:R-:W-:Y:S07]  /*9120*/  MOV R0, UR50 ;  /* 0x0000003200007c02 */ /* 0x000fee0008000f00 */
.L_x_175:
[----:B--2---:R2:W4:Y:S02]  /*9130*/  SYNCS.PHASECHK.TRANS64.TRYWAIT P0, [R0+URZ+0xd0], R3 ;  /* 0x0000d003000075a7 */ /* 0x00452400080011ff */
[----:B----4-:R-:W-:Y:S05]  /*9140*/  @!P0 NANOSLEEP.SYNCS 0x989680 ;  /* 0x009896800000895d */ /* 0x010fea0003900000 */
[----:B------:R-:W4:Y:S02]  /*9150*/  @!P0 SYNCS.PHASECHK.TRANS64 P0, [R0+URZ+0xd0], R3 ;  /* 0x0000d003000085a7 */ /* 0x000f2400080010ff */
[----:B----4-:R-:W-:Y:S05]  /*9160*/  @!P0 BRA `(.L_x_175) ;  /* 0xfffffffc00f08947 */ /* 0x010fea000383ffff */
[----:B------:R-:W-:Y:S05]  /*9170*/  BRA `(.L_x_176) ;  /* 0xffffffc000407947 */ /* 0x000fea000383ffff */
.L_x_90:
[----:B-1----:R-:W-:Y:S04]  /*9180*/  MOV R0, UR50 ;  /* 0x0000003200007c02 */ /* 0x002fe80008000f00 */
[----:B------:R1:W3:Y:S03]  /*9190*/  SYNCS.PHASECHK.TRANS64.TRYWAIT P1, [R0+URZ+0x80], R5 ;  /* 0x00008005000075a7 */ /* 0x0002e600080211ff */
[----:B---3--:R-:W-:Y:S05]  /*91a0*/  @!P1 NANOSLEEP.SYNCS 0x989680 ;  /* 0x009896800000995d */ /* 0x008fea0003900000 */
[----:B------:R-:W3:Y:S02]  /*91b0*/  @!P1 SYNCS.PHASECHK.TRANS64 P1, [R0+URZ+0x80], R5 ;  /* 0x00008005000095a7 */ /* 0x000ee400080210ff */
[----:B---3--:R-:W-:Y:S05]  /*91c0*/  @!P1 BRA `(.L_x_90) ;  /* 0xfffffffc00ec9947 */ /* 0x008fea000383ffff */
[----:B------:R-:W-:Y:S05]  /*91d0*/  BRA `(.L_x_89) ;  /* 0xffffffcc00807947 */ /* 0x000fea000383ffff */
.L_x_92:
[----:B-1----:R1:W4:Y:S02]  /*91e0*/  SYNCS.PHASECHK.TRANS64.TRYWAIT P0, [R100+URZ+0xe0], R3 ;  /* 0x0000e003640075a7 */ /* 0x00232400080011ff */
[----:B----4-:R-:W-:Y:S05]  /*91f0*/  @!P0 NANOSLEEP.SYNCS 0x989680 ;  /* 0x009896800000895d */ /* 0x010fea0003900000 */
[----:B------:R-:W4:Y:S02]  /*9200*/  @!P0 SYNCS.PHASECHK.TRANS64 P0, [R100+URZ+0xe0], R3 ;  /* 0x0000e003640085a7 */ /* 0x000f2400080010ff */
[----:B----4-:R-:W-:Y:S05]  /*9210*/  @!P0 BRA `(.L_x_92) ;  /* 0xfffffffc00f08947 */ /* 0x010fea000383ffff */
[----:B------:R-:W-:Y:S05]  /*9220*/  BRA `(.L_x_91) ;  /* 0xffffffcc00a87947 */ /* 0x000fea000383ffff */
.L_x_101:
[----:B-1----:R1:W2:Y:S02]  /*9230*/  SYNCS.PHASECHK.TRANS64.TRYWAIT P0, [R3+URZ+0x80], R0 ;  /* 0x00008000030075a7 */ /* 0x0022a400080011ff */
[----:B--2---:R-:W-:Y:S05]  /*9240*/  @!P0 NANOSLEEP.SYNCS 0x989680 ;  /* 0x009896800000895d */ /* 0x004fea0003900000 */
[----:B------:R-:W2:Y:S02]  /*9250*/  @!P0 SYNCS.PHASECHK.TRANS64 P0, [R3+URZ+0x80], R0 ;  /* 0x00008000030085a7 */ /* 0x000ea400080010ff */
[----:B--2---:R-:W-:Y:S05]  /*9260*/  @!P0 BRA `(.L_x_101) ;  /* 0xfffffffc00f08947 */ /* 0x004fea000383ffff */
[----:B------:R-:W-:Y:S05]  /*9270*/  BRA `(.L_x_100) ;  /* 0xffffffd400cc7947 */ /* 0x000fea000383ffff */
.L_x_109:
[----:B-1----:R1:W4:Y:S02]  /*9280*/  SYNCS.PHASECHK.TRANS64.TRYWAIT P0, [R50+URZ+0x80], R5 ;  /* 0x00008005320075a7 */ /* 0x00232400080011ff */
[----:B----4-:R-:W-:Y:S05]  /*9290*/  @!P0 NANOSLEEP.SYNCS 0x989680 ;  /* 0x009896800000895d */ /* 0x010fea0003900000 */
[----:B------:R-:W4:Y:S02]  /*92a0*/  @!P0 SYNCS.PHASECHK.TRANS64 P0, [R50+URZ+0x80], R5 ;  /* 0x00008005320085a7 */ /* 0x000f2400080010ff */
[----:B----4-:R-:W-:Y:S05]  /*92b0*/  @!P0 BRA `(.L_x_109) ;  /* 0xfffffffc00f08947 */ /* 0x010fea000383ffff */
[----:B------:R-:W-:Y:S05]  /*92c0*/  BRA `(.L_x_108) ;  /* 0xffffffe000107947 */ /* 0x000fea000383ffff */
.L_x_117:
[----:B-1----:R1:W4:Y:S02]  /*92d0*/  SYNCS.PHASECHK.TRANS64.TRYWAIT P0, [R106+URZ+0x80], R5 ;  /* 0x000080056a0075a7 */ /* 0x00232400080011ff */
[----:B----4-:R-:W-:Y:S05]  /*92e0*/  @!P0 NANOSLEEP.SYNCS 0x989680 ;  /* 0x009896800000895d */ /* 0x010fea0003900000 */
[----:B------:R-:W4:Y:S02]  /*92f0*/  @!P0 SYNCS.PHASECHK.TRANS64 P0, [R106+URZ+0x80], R5 ;  /* 0x000080056a0085a7 */ /* 0x000f2400080010ff */
[----:B----4-:R-:W-:Y:S05]  /*9300*/  @!P0 BRA `(.L_x_117) ;  /* 0xfffffffc00f08947 */ /* 0x010fea000383ffff */
[----:B------:R-:W-:Y:S05]  /*9310*/  BRA `(.L_x_116) ;  /* 0xffffffe800507947 */ /* 0x000fea000383ffff */
        .weak           $__internal_0_$__cuda_sm10x_tcgen05_guardrail_trap_col_being_dealloced_not_returned_by_alloc
        .type           $__internal_0_$__cuda_sm10x_tcgen05_guardrail_trap_col_being_dealloced_not_returned_by_alloc,@function
        .size           $__internal_0_$__cuda_sm10x_tcgen05_guardrail_trap_col_being_dealloced_not_returned_by_alloc,($__internal_1_$__cuda_sm10x_tcgen05_guardrail_trap_phase_invalid_during_alloc - $__internal_0_$__cuda_sm10x_tcgen05_guardrail_trap_col_being_dealloced_not_returned_by_alloc)
$__internal_0_$__cuda_sm10x_tcgen05_guardrail_trap_col_being_dealloced_not_returned_by_alloc:
[----:B------:R-:W-:Y:S05]  /*9320*/  BPT.TRAP 0x1 ;  /* 0x000000040000795c */ /* 0x000fea0000300000 */
[----:B------:R-:W-:-:S04]  /*9330*/  HFMA2 R3, -RZ, RZ, 0, 0 ;  /* 0x00000000ff037431 */ /* 0x000fc800000001ff */
[----:B------:R-:W-:Y:S05]  /*9340*/  RET.REL.NODEC R2 `(_ZN7cutlass13device_kernelINS_4conv6kernel13ConvUniversalINS1_16ConvProblemShapeILNS1_8OperatorE1ELi2EEENS1_10collective14CollectiveConvINS1_47MainloopSm100TmaUmmaWarpSpecializedImplicitGemmILS5_1ELi8ELi2ELi1ELi2EN4cute5tupleIJNSA_1CILi1EEESD_SD_EEEEENSB_IJNSC_ILi128EEENSC_ILi64EEENSB_IJNSC_ILi32EEEEEEEEENS_10tfloat32_tESL_NSA_8TiledMMAINSA_8MMA_AtomIJNSA_17SM100_MMA_TF32_SSISL_SL_fLi128ELi64ELNSA_4UMMA5MajorE0ELSQ_1ELNSP_7ScaleInE0ELSR_0EEEEEENSA_6LayoutISE_NSB_IJNSC_ILi0EEESV_SV_EEEEENSB_IJNSA_10UnderscoreESY_SY_EEEEENS7_6detail27Sm100ImplicitGemmTileTraitsINSA_20SM90_TMA_LOAD_IM2COLENSA_14ComposedLayoutINSA_7SwizzleILi3ELi4ELi3EEENSA_18smem_ptr_flag_bitsILi32EEENSU_INSB_IJNSC_ILi8EEESI_EEENSB_IJSI_SD_EEEEEEEvEENS12_INSA_13SM90_TMA_LOADENS14_INS15_ILi2ELi5ELi2EEES18_NSU_INSB_IJSI_NSC_ILi4EEEEEENSB_IJSD_SI_EEEEEEEvEEEENS_8epilogue10collective18CollectiveEpilogueINS1O_23Sm100TmaWarpSpecializedILi4ELi2ELi16ELb1ELb0EEEJSK_NSB_IJNSU_ISG_SD_EENSU_INSC_ILi16EEESD_EEEEESL_NSB_IJNSB_IJlllEEESD_SV_EEESL_S1Y_NS1O_6fusion15FusionCallbacksIS1S_NS1Z_17LinearCombinationISL_fSL_fLNS_15FloatRoundStyleE2EEESK_S1W_JEEENSA_5SM1004TMEM4LOAD26SM100_TMEM_LOAD_32dp32b16xES13_NS14_INS15_ILi2ELi4ELi3EEES18_NSU_INSB_IJS19_S1U_EEENSB_IJS1U_SD_EEEEEEENSA_39AutoVectorizingCopyWithAssumedAlignmentILi128EEENSA_21SM90_TMA_STORE_IM2COLES2D_S2F_S2F_EEEvvEEEEvNT_6ParamsE) ;  /* 0xffffff6c022c7950 */ /* 0x000fea0003c3ffff */
        .weak           $__internal_1_$__cuda_sm10x_tcgen05_guardrail_trap_phase_invalid_during_alloc
        .type           $__internal_1_$__cuda_sm10x_tcgen05_guardrail_trap_phase_invalid_during_alloc,@function
        .size           $__internal_1_$__cuda_sm10x_tcgen05_guardrail_trap_phase_invalid_during_alloc,($__internal_2_$__cuda_sm10x_tcgen05_guardrail_trap_unallocated_columns_being_dealloced - $__internal_1_$__cuda_sm10x_tcgen05_guardrail_trap_phase_invalid_during_alloc)
$__internal_1_$__cuda_sm10x_tcgen05_guardrail_trap_phase_invalid_during_alloc:
[----:B------:R-:W-:Y:S05]  /*9350*/  BPT.TRAP 0x1 ;  /* 0x000000040000795c */ /* 0x000fea0000300000 */
[----:B------:R-:W-:-:S04]  /*9360*/  MOV R3, 0x0 ;  /* 0x0000000000037802 */ /* 0x000fc80000000f00 */
[----:B------:R-:W-:Y:S05]  /*9370*/  RET.REL.NODEC R2 `(_ZN7cutlass13device_kernelINS_4conv6kernel13ConvUniversalINS1_16ConvProblemShapeILNS1_8OperatorE1ELi2EEENS1_10collective14CollectiveConvINS1_47MainloopSm100TmaUmmaWarpSpecializedImplicitGemmILS5_1ELi8ELi2ELi1ELi2EN4cute5tupleIJNSA_1CILi1EEESD_SD_EEEEENSB_IJNSC_ILi128EEENSC_ILi64EEENSB_IJNSC_ILi32EEEEEEEEENS_10tfloat32_tESL_NSA_8TiledMMAINSA_8MMA_AtomIJNSA_17SM100_MMA_TF32_SSISL_SL_fLi128ELi64ELNSA_4UMMA5MajorE0ELSQ_1ELNSP_7ScaleInE0ELSR_0EEEEEENSA_6LayoutISE_NSB_IJNSC_ILi0EEESV_SV_EEEEENSB_IJNSA_10UnderscoreESY_SY_EEEEENS7_6detail27Sm100ImplicitGemmTileTraitsINSA_20SM90_TMA_LOAD_IM2COLENSA_14ComposedLayoutINSA_7SwizzleILi3ELi4ELi3EEENSA_18smem_ptr_flag_bitsILi32EEENSU_INSB_IJNSC_ILi8EEESI_EEENSB_IJSI_SD_EEEEEEEvEENS12_INSA_13SM90_TMA_LOADENS14_INS15_ILi2ELi5ELi2EEES18_NSU_INSB_IJSI_NSC_ILi4EEEEEENSB_IJSD_SI_EEEEEEEvEEEENS_8epilogue10collective18CollectiveEpilogueINS1O_23Sm100TmaWarpSpecializedILi4ELi2ELi16ELb1ELb0EEEJSK_NSB_IJNSU_ISG_SD_EENSU_INSC_ILi16EEESD_EEEEESL_NSB_IJNSB_IJlllEEESD_SV_EEESL_S1Y_NS1O_6fusion15FusionCallbacksIS1S_NS1Z_17LinearCombinationISL_fSL_fLNS_15FloatRoundStyleE2EEESK_S1W_JEEENSA_5SM1004TMEM4LOAD26SM100_TMEM_LOAD_32dp32b16xES13_NS14_INS15_ILi2ELi4ELi3EEES18_NSU_INSB_IJS19_S1U_EEENSB_IJS1U_SD_EEEEEEENSA_39AutoVectorizingCopyWithAssumedAlignmentILi128EEENSA_21SM90_TMA_STORE_IM2COLES2D_S2F_S2F_EEEvvEEEEvNT_6ParamsE) ;  /* 0xffffff6c02207950 */ /* 0x000fea0003c3ffff */
        .weak           $__internal_2_$__cuda_sm10x_tcgen05_guardrail_trap_unallocated_columns_being_dealloced
        .type           $__internal_2_$__cuda_sm10x_tcgen05_guardrail_trap_unallocated_columns_being_dealloced,@function
        .size           $__internal_2_$__cuda_sm10x_tcgen05_guardrail_trap_unallocated_columns_being_dealloced,(.L_x_178 - $__internal_2_$__cuda_sm10x_tcgen05_guardrail_trap_unallocated_columns_being_dealloced)
$__internal_2_$__cuda_sm10x_tcgen05_guardrail_trap_unallocated_columns_being_dealloced:
[----:B------:R-:W-:Y:S05]  /*9380*/  BPT.TRAP 0x1 ;  /* 0x000000040000795c */ /* 0x000fea0000300000 */
[----:B------:R-:W-:-:S04]  /*9390*/  HFMA2 R3, -RZ, RZ, 0, 0 ;  /* 0x00000000ff037431 */ /* 0x000fc800000001ff */
[----:B------:R-:W-:Y:S05]  /*93a0*/  RET.REL.NODEC R2 `(_ZN7cutlass13device_kernelINS_4conv6kernel13ConvUniversalINS1_16ConvProblemShapeILNS1_8OperatorE1ELi2EEENS1_10collective14CollectiveConvINS1_47MainloopSm100TmaUmmaWarpSpecializedImplicitGemmILS5_1ELi8ELi2ELi1ELi2EN4cute5tupleIJNSA_1CILi1EEESD_SD_EEEEENSB_IJNSC_ILi128EEENSC_ILi64EEENSB_IJNSC_ILi32EEEEEEEEENS_10tfloat32_tESL_NSA_8TiledMMAINSA_8MMA_AtomIJNSA_17SM100_MMA_TF32_SSISL_SL_fLi128ELi64ELNSA_4UMMA5MajorE0ELSQ_1ELNSP_7ScaleInE0ELSR_0EEEEEENSA_6LayoutISE_NSB_IJNSC_ILi0EEESV_SV_EEEEENSB_IJNSA_10UnderscoreESY_SY_EEEEENS7_6detail27Sm100ImplicitGemmTileTraitsINSA_20SM90_TMA_LOAD_IM2COLENSA_14ComposedLayoutINSA_7SwizzleILi3ELi4ELi3EEENSA_18smem_ptr_flag_bitsILi32EEENSU_INSB_IJNSC_ILi8EEESI_EEENSB_IJSI_SD_EEEEEEEvEENS12_INSA_13SM90_TMA_LOADENS14_INS15_ILi2ELi5ELi2EEES18_NSU_INSB_IJSI_NSC_ILi4EEEEEENSB_IJSD_SI_EEEEEEEvEEEENS_8epilogue10collective18CollectiveEpilogueINS1O_23Sm100TmaWarpSpecializedILi4ELi2ELi16ELb1ELb0EEEJSK_NSB_IJNSU_ISG_SD_EENSU_INSC_ILi16EEESD_EEEEESL_NSB_IJNSB_IJlllEEESD_SV_EEESL_S1Y_NS1O_6fusion15FusionCallbacksIS1S_NS1Z_17LinearCombinationISL_fSL_fLNS_15FloatRoundStyleE2EEESK_S1W_JEEENSA_5SM1004TMEM4LOAD26SM100_TMEM_LOAD_32dp32b16xES13_NS14_INS15_ILi2ELi4ELi3EEES18_NSU_INSB_IJS19_S1U_EEENSB_IJS1U_SD_EEEEEEENSA_39AutoVectorizingCopyWithAssumedAlignmentILi128EEENSA_21SM90_TMA_STORE_IM2COLES2D_S2F_S2F_EEEvvEEEEvNT_6ParamsE) ;  /* 0xffffff6c02147950 */ /* 0x000fea0003c3ffff */
.L_x_177:
[----:B------:R-:W-:-:S00]  /*93b0*/  BRA `(.L_x_177) ;  /* 0xfffffffc00fc7947 */ /* 0x000fc0000383ffff */
[----:B------:R-:W-:-:S00]  /*93c0*/  NOP ;  /* 0x0000000000007918 */ /* 0x000fc00000000000 */
        /* <DEDUP_REMOVED lines=11> */
.L_x_178:


//--------------------- .nv.global.init           --------------------------
	.section	.nv.global.init,"aw",@progbits
.nv.global.init:
	.type		$str$29,@object
	.size		$str$29,($str$30 - $str$29)
$str$29:
        /*0000*/ 	.byte	0x28, 0x61, 0x64, 0x64, 0x72, 0x65, 0x73, 0x73, 0x20, 0x26, 0x20, 0x6d, 0x61, 0x73, 0x6b, 0x29
        /*0010*/ 	.byte	0x20, 0x3d, 0x3d, 0x20, 0x30, 0x00
	.type		$str$30,@object
	.size		$str$30,($str$28 - $str$30)
$str$30:
        /*0016*/ 	.byte	0x2f, 0x74, 0x6d, 0x70, 0x2f, 0x63, 0x75, 0x74, 0x6c, 0x61, 0x73, 0x73, 0x5f, 0x73, 0x77, 0x65
        /*0026*/ 	.byte	0x65, 0x70, 0x5f, 0x73, 0x72, 0x63, 0x2f, 0x69, 0x6e, 0x63, 0x6c, 0x75, 0x64, 0x65, 0x2f, 0x63
        /*0036*/ 	.byte	0x75, 0x74, 0x65, 0x2f, 0x70, 0x6f, 0x69, 0x6e, 0x74, 0x65, 0x72, 0x5f, 0x66, 0x6c, 0x61, 0x67
        /*0046*/ 	.byte	0x67, 0x65, 0x64, 0x2e, 0x68, 0x70, 0x70, 0x00
	.type		$str$28,@object
	.size		$str$28,($str$27 - $str$28)
$str$28:
        /*004e*/ 	.byte	0x2f, 0x74, 0x6d, 0x70, 0x2f, 0x63, 0x75, 0x74, 0x6c, 0x61, 0x73, 0x73, 0x5f, 0x73, 0x77, 0x65
        /*005e*/ 	.byte	0x65, 0x70, 0x5f, 0x73, 0x72, 0x63, 0x2f, 0x69, 0x6e, 0x63, 0x6c, 0x75, 0x64, 0x65, 0x2f, 0x63
        /*006e*/ 	.byte	0x75, 0x74, 0x65, 0x2f, 0x61, 0x74, 0x6f, 0x6d, 0x2f, 0x63, 0x6f, 0x70, 0x79, 0x5f, 0x74, 0x72
        /*007e*/ 	.byte	0x61, 0x69, 0x74, 0x73, 0x5f, 0x73, 0x6d, 0x31, 0x30, 0x30, 0x2e, 0x68, 0x70, 0x70, 0x00
	.type		$str$27,@object
	.size		$str$27,(__unnamed_1 - $str$27)
$str$27:
        /*008d*/ 	.byte	0x28, 0x28, 0x75, 0x69, 0x6e, 0x74, 0x33, 0x32, 0x5f, 0x74, 0x28, 0x74, 0x68, 0x72, 0x65, 0x61
        /*009d*/ 	.byte	0x64, 0x49, 0x64, 0x78, 0x2e, 0x78, 0x29, 0x20, 0x2f, 0x20, 0x33, 0x32, 0x29, 0x20, 0x25, 0x20
        /*00ad*/ 	.byte	0x34, 0x29, 0x20, 0x3d, 0x3d, 0x20, 0x28, 0x28, 0x28, 0x74, 0x6d, 0x65, 0x6d, 0x5f, 0x61, 0x64
        /*00bd*/ 	.byte	0x64, 0x72, 0x20, 0x3e, 0x3e, 0x20, 0x31, 0x36, 0x29, 0x20, 0x2f, 0x20, 0x33, 0x32, 0x29, 0x20
        /*00cd*/ 	.byte	0x25, 0x20, 0x34, 0x29, 0x00
	.type		__unnamed_1,@object
	.size		__unnamed_1,(__unnamed_2 - __unnamed_1)
__unnamed_1:
        /*00d2*/ 	.byte	0x61, 0x75, 0x74, 0x6f, 0x20, 0x63, 0x75, 0x74, 0x65, 0x3a, 0x3a, 0x61, 0x73, 0x5f, 0x70, 0x6f
        /* <DEDUP_REMOVED lines=24> */
        /*0262*/ 	.byte	0x32, 0x30, 0x34, 0x38, 0x3e, 0x3e, 0x3e, 0x3e, 0x5d, 0x00
	.type		__unnamed_2,@object
	.size		__unnamed_2,(.L_2 - __unnamed_2)
__unnamed_2:
        /* <DEDUP_REMOVED lines=42> */
        /*050c*/ 	.byte	0x3e, 0x5d, 0x00
.L_2:


//--------------------- .nv.shared._ZN7cutlass13device_kernelINS_4conv6kernel13ConvUniversalINS1_16ConvProblemShapeILNS1_8OperatorE1ELi2EEENS1_10collective14CollectiveConvINS1_47MainloopSm100TmaUmmaWarpSpecializedImplicitGemmILS5_1ELi8ELi2ELi1ELi2EN4cute5tupleIJNSA_1CILi1EEESD_SD_EEEEENSB_IJNSC_ILi128EEENSC_ILi64EEENSB_IJNSC_ILi32EEEEEEEEENS_10tfloat32_tESL_NSA_8TiledMMAINSA_8MMA_AtomIJNSA_17SM100_MMA_TF32_SSISL_SL_fLi128ELi64ELNSA_4UMMA5MajorE0ELSQ_1ELNSP_7ScaleInE0ELSR_0EEEEEENSA_6LayoutISE_NSB_IJNSC_ILi0EEESV_SV_EEEEENSB_IJNSA_10UnderscoreESY_SY_EEEEENS7_6detail27Sm100ImplicitGemmTileTraitsINSA_20SM90_TMA_LOAD_IM2COLENSA_14ComposedLayoutINSA_7SwizzleILi3ELi4ELi3EEENSA_18smem_ptr_flag_bitsILi32EEENSU_INSB_IJNSC_ILi8EEESI_EEENSB_IJSI_SD_EEEEEEEvEENS12_INSA_13SM90_TMA_LOADENS14_INS15_ILi2ELi5ELi2EEES18_NSU_INSB_IJSI_NSC_ILi4EEEEEENSB_IJSD_SI_EEEEEEEvEEEENS_8epilogue10collective18CollectiveEpilogueINS1O_23Sm100TmaWarpSpecializedILi4ELi2ELi16ELb1ELb0EEEJSK_NSB_IJNSU_ISG_SD_EENSU_INSC_ILi16EEESD_EEEEESL_NSB_IJNSB_IJlllEEESD_SV_EEESL_S1Y_NS1O_6fusion15FusionCallbacksIS1S_NS1Z_17LinearCombinationISL_fSL_fLNS_15FloatRoundStyleE2EEESK_S1W_JEEENSA_5SM1004TMEM4LOAD26SM100_TMEM_LOAD_32dp32b16xES13_NS14_INS15_ILi2ELi4ELi3EEES18_NSU_INSB_IJS19_S1U_EEENSB_IJS1U_SD_EEEEEEENSA_39AutoVectorizingCopyWithAssumedAlignmentILi128EEENSA_21SM90_TMA_STORE_IM2COLES2D_S2F_S2F_EEEvvEEEEvNT_6ParamsE --------------------------
	.section	.nv.shared._ZN7cutlass13device_kernelINS_4conv6kernel13ConvUniversalINS1_16ConvProblemShapeILNS1_8OperatorE1ELi2EEENS1_10collective14CollectiveConvINS1_47MainloopSm100TmaUmmaWarpSpecializedImplicitGemmILS5_1ELi8ELi2ELi1ELi2EN4cute5tupleIJNSA_1CILi1EEESD_SD_EEEEENSB_IJNSC_ILi128EEENSC_ILi64EEENSB_IJNSC_ILi32EEEEEEEEENS_10tfloat32_tESL_NSA_8TiledMMAINSA_8MMA_AtomIJNSA_17SM100_MMA_TF32_SSISL_SL_fLi128ELi64ELNSA_4UMMA5MajorE0ELSQ_1ELNSP_7ScaleInE0ELSR_0EEEEEENSA_6LayoutISE_NSB_IJNSC_ILi0EEESV_SV_EEEEENSB_IJNSA_10UnderscoreESY_SY_EEEEENS7_6detail27Sm100ImplicitGemmTileTraitsINSA_20SM90_TMA_LOAD_IM2COLENSA_14ComposedLayoutINSA_7SwizzleILi3ELi4ELi3EEENSA_18smem_ptr_flag_bitsILi32EEENSU_INSB_IJNSC_ILi8EEESI_EEENSB_IJSI_SD_EEEEEEEvEENS12_INSA_13SM90_TMA_LOADENS14_INS15_ILi2ELi5ELi2EEES18_NSU_INSB_IJSI_NSC_ILi4EEEEEENSB_IJSD_SI_EEEEEEEvEEEENS_8epilogue10collective18CollectiveEpilogueINS1O_23Sm100TmaWarpSpecializedILi4ELi2ELi16ELb1ELb0EEEJSK_NSB_IJNSU_ISG_SD_EENSU_INSC_ILi16EEESD_EEEEESL_NSB_IJNSB_IJlllEEESD_SV_EEESL_S1Y_NS1O_6fusion15FusionCallbacksIS1S_NS1Z_17LinearCombinationISL_fSL_fLNS_15FloatRoundStyleE2EEESK_S1W_JEEENSA_5SM1004TMEM4LOAD26SM100_TMEM_LOAD_32dp32b16xES13_NS14_INS15_ILi2ELi4ELi3EEES18_NSU_INSB_IJS19_S1U_EEENSB_IJS1U_SD_EEEEEEENSA_39AutoVectorizingCopyWithAssumedAlignmentILi128EEENSA_21SM90_TMA_STORE_IM2COLES2D_S2F_S2F_EEEvvEEEEvNT_6ParamsE,"aw",@nobits
	.sectionflags	@""
	.align	16
	.zero		1024


//--------------------- .nv.shared.reserved.0     --------------------------
	.section	.nv.shared.reserved.0,"aw",@nobits
	.weak		__nv_reservedSMEM_offset_0_alias
	.size		__nv_reservedSMEM_offset_0_alias, 0, 64
	.other		__nv_reservedSMEM_offset_0_alias,@"STO_CUDA_RESERVED_SHARED STV_DEFAULT"
__nv_reservedSMEM_offset_0_alias:
	.zero		0
.nv.shared.reserved.0:
	.zero		64
	.weak		__nv_reservedSMEM_tcgen05_partition
	.type		__nv_reservedSMEM_tcgen05_partition,@object
	.size		__nv_reservedSMEM_tcgen05_partition,(.L_0 - __nv_reservedSMEM_tcgen05_partition)
__nv_reservedSMEM_tcgen05_partition:
	.zero		32
.L_0:


//--------------------- .nv.global                --------------------------
	.section	.nv.global,"aw",@nobits
.nv.global:
	.type		_ZN39_INTERNAL_9d87a798_4_k_cu_e7696d4c_27264cute1_E,@object
	.size		_ZN39_INTERNAL_9d87a798_4_k_cu_e7696d4c_27264cute1_E,(_ZN39_INTERNAL_9d87a798_4_k_cu_e7696d4c_27264cuda3std3__45__cpo6cbeginE - _ZN39_INTERNAL_9d87a798_4_k_cu_e7696d4c_27264cute1_E)
_ZN39_INTERNAL_9d87a798_4_k_cu_e7696d4c_27264cute1_E:
	.zero		1
	.type		_ZN39_INTERNAL_9d87a798_4_k_cu_e7696d4c_27264cuda3std3__45__cpo6cbeginE,@object
	.size		_ZN39_INTERNAL_9d87a798_4_k_cu_e7696d4c_27264cuda3std3__45__cpo6cbeginE,(_ZN39_INTERNAL_9d87a798_4_k_cu_e7696d4c_27264cuda3std3__48in_placeE - _ZN39_INTERNAL_9d87a798_4_k_cu_e7696d4c_27264cuda3std3__45__cpo6cbeginE)
_ZN39_INTERNAL_9d87a798_4_k_cu_e7696d4c_27264cuda3std3__45__cpo6cbeginE:
	.zero		1
	.type		_ZN39_INTERNAL_9d87a798_4_k_cu_e7696d4c_27264cuda3std3__48in_placeE,@object
	.size		_ZN39_INTERNAL_9d87a798_4_k_cu_e7696d4c_27264cuda3std3__48in_placeE,(_ZN39_INTERNAL_9d87a798_4_k_cu_e7696d4c_27264cuda3std6ranges3__45__cpo9iter_moveE - _ZN39_INTERNAL_9d87a798_4_k_cu_e7696d4c_27264cuda3std3__48in_placeE)
_ZN39_INTERNAL_9d87a798_4_k_cu_e7696d4c_27264cuda3std3__48in_placeE:
	.zero		1
	.type		_ZN39_INTERNAL_9d87a798_4_k_cu_e7696d4c_27264cuda3std6ranges3__45__cpo9iter_moveE,@object
	.size		_ZN39_INTERNAL_9d87a798_4_k_cu_e7696d4c_27264cuda3std6ranges3__45__cpo9iter_moveE,(_ZN39_INTERNAL_9d87a798_4_k_cu_e7696d4c_27264cuda3std3__45__cpo5beginE - _ZN39_INTERNAL_9d87a798_4_k_cu_e7696d4c_27264cuda3std6ranges3__45__cpo9iter_moveE)
_ZN39_INTERNAL_9d87a798_4_k_cu_e7696d4c_27264cuda3std6ranges3__45__cpo9iter_moveE:
	.zero		1
	.type		_ZN39_INTERNAL_9d87a798_4_k_cu_e7696d4c_27264cuda3std3__45__cpo5beginE,@object
	.size		_ZN39_INTERNAL_9d87a798_4_k_cu_e7696d4c_27264cuda3std3__45__cpo5beginE,(_ZN39_INTERNAL_9d87a798_4_k_cu_e7696d4c_27264cuda3std3__441_GLOBAL__N__9d87a798_4_k_cu_e7696d4c_27266ignoreE - _ZN39_INTERNAL_9d87a798_4_k_cu_e7696d4c_27264cuda3std3__45__cpo5beginE)
_ZN39_INTERNAL_9d87a798_4_k_cu_e7696d4c_27264cuda3std3__45__cpo5beginE:
	.zero		1
	.type		_ZN39_INTERNAL_9d87a798_4_k_cu_e7696d4c_27264cuda3std3__441_GLOBAL__N__9d87a798_4_k_cu_e7696d4c_27266ignoreE,@object
	.size		_ZN39_INTERNAL_9d87a798_4_k_cu_e7696d4c_27264cuda3std3__441_GLOBAL__N__9d87a798_4_k_cu_e7696d4c_27266ignoreE,(_ZN39_INTERNAL_9d87a798_4_k_cu_e7696d4c_27264cute7productE - _ZN39_INTERNAL_9d87a798_4_k_cu_e7696d4c_27264cuda3std3__441_GLOBAL__N__9d87a798_4_k_cu_e7696d4c_27266ignoreE)
_ZN39_INTERNAL_9d87a798_4_k_cu_e7696d4c_27264cuda3std3__441_GLOBAL__N__9d87a798_4_k_cu_e7696d4c_27266ignoreE:
	.zero		1
	.type		_ZN39_INTERNAL_9d87a798_4_k_cu_e7696d4c_27264cute7productE,@object
	.size		_ZN39_INTERNAL_9d87a798_4_k_cu_e7696d4c_27264cute7productE,(_ZN39_INTERNAL_9d87a798_4_k_cu_e7696d4c_27264cuda3std3__45__cpo3endE - _ZN39_INTERNAL_9d87a798_4_k_cu_e7696d4c_27264cute7productE)
_ZN39_INTERNAL_9d87a798_4_k_cu_e7696d4c_27264cute7productE:
	.zero		1
	.type		_ZN39_INTERNAL_9d87a798_4_k_cu_e7696d4c_27264cuda3std3__45__cpo3endE,@object
	.size		_ZN39_INTERNAL_9d87a798_4_k_cu_e7696d4c_27264cuda3std3__45__cpo3endE,(_ZN39_INTERNAL_9d87a798_4_k_cu_e7696d4c_27264cuda3std3__419piecewise_constructE - _ZN39_INTERNAL_9d87a798_4_k_cu_e7696d4c_27264cuda3std3__45__cpo3endE)
_ZN39_INTERNAL_9d87a798_4_k_cu_e7696d4c_27264cuda3std3__45__cpo3endE:
	.zero		1
	.type		_ZN39_INTERNAL_9d87a798_4_k_cu_e7696d4c_27264cuda3std3__419piecewise_constructE,@object
	.size		_ZN39_INTERNAL_9d87a798_4_k_cu_e7696d4c_27264cuda3std3__419piecewise_constructE,(_ZN39_INTERNAL_9d87a798_4_k_cu_e7696d4c_27264cuda3std3__45__cpo4cendE - _ZN39_INTERNAL_9d87a798_4_k_cu_e7696d4c_27264cuda3std3__419piecewise_constructE)
_ZN39_INTERNAL_9d87a798_4_k_cu_e7696d4c_27264cuda3std3__419piecewise_constructE:
	.zero		1
	.type		_ZN39_INTERNAL_9d87a798_4_k_cu_e7696d4c_27264cuda3std3__45__cpo4cendE,@object
	.size		_ZN39_INTERNAL_9d87a798_4_k_cu_e7696d4c_27264cuda3std3__45__cpo4cendE,(_ZN39_INTERNAL_9d87a798_4_k_cu_e7696d4c_27264cuda3std6ranges3__45__cpo4swapE - _ZN39_INTERNAL_9d87a798_4_k_cu_e7696d4c_27264cuda3std3__45__cpo4cendE)
_ZN39_INTERNAL_9d87a798_4_k_cu_e7696d4c_27264cuda3std3__45__cpo4cendE:
	.zero		1
	.type		_ZN39_INTERNAL_9d87a798_4_k_cu_e7696d4c_27264cuda3std6ranges3__45__cpo4swapE,@object
	.size		_ZN39_INTERNAL_9d87a798_4_k_cu_e7696d4c_27264cuda3std6ranges3__45__cpo4swapE,(.L_10 - _ZN39_INTERNAL_9d87a798_4_k_cu_e7696d4c_27264cuda3std6ranges3__45__cpo4swapE)
_ZN39_INTERNAL_9d87a798_4_k_cu_e7696d4c_27264cuda3std6ranges3__45__cpo4swapE:
	.zero		1
.L_10:


//--------------------- .nv.constant0._ZN7cutlass13device_kernelINS_4conv6kernel13ConvUniversalINS1_16ConvProblemShapeILNS1_8OperatorE1ELi2EEENS1_10collective14CollectiveConvINS1_47MainloopSm100TmaUmmaWarpSpecializedImplicitGemmILS5_1ELi8ELi2ELi1ELi2EN4cute5tupleIJNSA_1CILi1EEESD_SD_EEEEENSB_IJNSC_ILi128EEENSC_ILi64EEENSB_IJNSC_ILi32EEEEEEEEENS_10tfloat32_tESL_NSA_8TiledMMAINSA_8MMA_AtomIJNSA_17SM100_MMA_TF32_SSISL_SL_fLi128ELi64ELNSA_4UMMA5MajorE0ELSQ_1ELNSP_7ScaleInE0ELSR_0EEEEEENSA_6LayoutISE_NSB_IJNSC_ILi0EEESV_SV_EEEEENSB_IJNSA_10UnderscoreESY_SY_EEEEENS7_6detail27Sm100ImplicitGemmTileTraitsINSA_20SM90_TMA_LOAD_IM2COLENSA_14ComposedLayoutINSA_7SwizzleILi3ELi4ELi3EEENSA_18smem_ptr_flag_bitsILi32EEENSU_INSB_IJNSC_ILi8EEESI_EEENSB_IJSI_SD_EEEEEEEvEENS12_INSA_13SM90_TMA_LOADENS14_INS15_ILi2ELi5ELi2EEES18_NSU_INSB_IJSI_NSC_ILi4EEEEEENSB_IJSD_SI_EEEEEEEvEEEENS_8epilogue10collective18CollectiveEpilogueINS1O_23Sm100TmaWarpSpecializedILi4ELi2ELi16ELb1ELb0EEEJSK_NSB_IJNSU_ISG_SD_EENSU_INSC_ILi16EEESD_EEEEESL_NSB_IJNSB_IJlllEEESD_SV_EEESL_S1Y_NS1O_6fusion15FusionCallbacksIS1S_NS1Z_17LinearCombinationISL_fSL_fLNS_15FloatRoundStyleE2EEESK_S1W_JEEENSA_5SM1004TMEM4LOAD26SM100_TMEM_LOAD_32dp32b16xES13_NS14_INS15_ILi2ELi4ELi3EEES18_NSU_INSB_IJS19_S1U_EEENSB_IJS1U_SD_EEEEEEENSA_39AutoVectorizingCopyWithAssumedAlignmentILi128EEENSA_21SM90_TMA_STORE_IM2COLES2D_S2F_S2F_EEEvvEEEEvNT_6ParamsE --------------------------
	.section	.nv.constant0._ZN7cutlass13device_kernelINS_4conv6kernel13ConvUniversalINS1_16ConvProblemShapeILNS1_8OperatorE1ELi2EEENS1_10collective14CollectiveConvINS1_47MainloopSm100TmaUmmaWarpSpecializedImplicitGemmILS5_1ELi8ELi2ELi1ELi2EN4cute5tupleIJNSA_1CILi1EEESD_SD_EEEEENSB_IJNSC_ILi128EEENSC_ILi64EEENSB_IJNSC_ILi32EEEEEEEEENS_10tfloat32_tESL_NSA_8TiledMMAINSA_8MMA_AtomIJNSA_17SM100_MMA_TF32_SSISL_SL_fLi128ELi64ELNSA_4UMMA5MajorE0ELSQ_1ELNSP_7ScaleInE0ELSR_0EEEEEENSA_6LayoutISE_NSB_IJNSC_ILi0EEESV_SV_EEEEENSB_IJNSA_10UnderscoreESY_SY_EEEEENS7_6detail27Sm100ImplicitGemmTileTraitsINSA_20SM90_TMA_LOAD_IM2COLENSA_14ComposedLayoutINSA_7SwizzleILi3ELi4ELi3EEENSA_18smem_ptr_flag_bitsILi32EEENSU_INSB_IJNSC_ILi8EEESI_EEENSB_IJSI_SD_EEEEEEEvEENS12_INSA_13SM90_TMA_LOADENS14_INS15_ILi2ELi5ELi2EEES18_NSU_INSB_IJSI_NSC_ILi4EEEEEENSB_IJSD_SI_EEEEEEEvEEEENS_8epilogue10collective18CollectiveEpilogueINS1O_23Sm100TmaWarpSpecializedILi4ELi2ELi16ELb1ELb0EEEJSK_NSB_IJNSU_ISG_SD_EENSU_INSC_ILi16EEESD_EEEEESL_NSB_IJNSB_IJlllEEESD_SV_EEESL_S1Y_NS1O_6fusion15FusionCallbacksIS1S_NS1Z_17LinearCombinationISL_fSL_fLNS_15FloatRoundStyleE2EEESK_S1W_JEEENSA_5SM1004TMEM4LOAD26SM100_TMEM_LOAD_32dp32b16xES13_NS14_INS15_ILi2ELi4ELi3EEES18_NSU_INSB_IJS19_S1U_EEENSB_IJS1U_SD_EEEEEEENSA_39AutoVectorizingCopyWithAssumedAlignmentILi128EEENSA_21SM90_TMA_STORE_IM2COLES2D_S2F_S2F_EEEvvEEEEvNT_6ParamsE,"a",@progbits
	.sectionflags	@""
	.align	4
.nv.constant0._ZN7cutlass13device_kernelINS_4conv6kernel13ConvUniversalINS1_16ConvProblemShapeILNS1_8OperatorE1ELi2EEENS1_10collective14CollectiveConvINS1_47MainloopSm100TmaUmmaWarpSpecializedImplicitGemmILS5_1ELi8ELi2ELi1ELi2EN4cute5tupleIJNSA_1CILi1EEESD_SD_EEEEENSB_IJNSC_ILi128EEENSC_ILi64EEENSB_IJNSC_ILi32EEEEEEEEENS_10tfloat32_tESL_NSA_8TiledMMAINSA_8MMA_AtomIJNSA_17SM100_MMA_TF32_SSISL_SL_fLi128ELi64ELNSA_4UMMA5MajorE0ELSQ_1ELNSP_7ScaleInE0ELSR_0EEEEEENSA_6LayoutISE_NSB_IJNSC_ILi0EEESV_SV_EEEEENSB_IJNSA_10UnderscoreESY_SY_EEEEENS7_6detail27Sm100ImplicitGemmTileTraitsINSA_20SM90_TMA_LOAD_IM2COLENSA_14ComposedLayoutINSA_7SwizzleILi3ELi4ELi3EEENSA_18smem_ptr_flag_bitsILi32EEENSU_INSB_IJNSC_ILi8EEESI_EEENSB_IJSI_SD_EEEEEEEvEENS12_INSA_13SM90_TMA_LOADENS14_INS15_ILi2ELi5ELi2EEES18_NSU_INSB_IJSI_NSC_ILi4EEEEEENSB_IJSD_SI_EEEEEEEvEEEENS_8epilogue10collective18CollectiveEpilogueINS1O_23Sm100TmaWarpSpecializedILi4ELi2ELi16ELb1ELb0EEEJSK_NSB_IJNSU_ISG_SD_EENSU_INSC_ILi16EEESD_EEEEESL_NSB_IJNSB_IJlllEEESD_SV_EEESL_S1Y_NS1O_6fusion15FusionCallbacksIS1S_NS1Z_17LinearCombinationISL_fSL_fLNS_15FloatRoundStyleE2EEESK_S1W_JEEENSA_5SM1004TMEM4LOAD26SM100_TMEM_LOAD_32dp32b16xES13_NS14_INS15_ILi2ELi4ELi3EEES18_NSU_INSB_IJS19_S1U_EEENSB_IJS1U_SD_EEEEEEENSA_39AutoVectorizingCopyWithAssumedAlignmentILi128EEENSA_21SM90_TMA_STORE_IM2COLES2D_S2F_S2F_EEEvvEEEEvNT_6ParamsE:
	.zero		2944


//--------------------- SYMBOLS --------------------------

	.type		.nv.reservedSmem.offset0,@object
	.size		.nv.reservedSmem.offset0,0x4
	.type		.nv.reservedSmem.cap,@object
	.size		.nv.reservedSmem.cap,0x4
	.type		__assertfail,@function
